//
// Generated by NVIDIA NVVM Compiler
//
// Compiler Build ID: CL-36424714
// Cuda compilation tools, release 13.0, V13.0.88
// Based on NVVM 20.0.0
//

.version 9.0
.target sm_100
.address_size 64

	// .globl	_Z6MarlinILi256ELi4ELi16ELi4ELi4ELi8EEvi
.extern .func  (.param .b32 func_retval0) vprintf
(
	.param .b64 vprintf_param_0,
	.param .b64 vprintf_param_1
)
;
.global .align 1 .b8 $str[11] = {99, 97, 108, 108, 32, 109, 109, 97, 32, 10};

.visible .entry _Z6MarlinILi256ELi4ELi16ELi4ELi4ELi8EEvi(
	.param .u32 _Z6MarlinILi256ELi4ELi16ELi4ELi4ELi8EEvi_param_0
)
{
	.reg .pred 	%p<4>;
	.reg .b32 	%r<139>;
	.reg .b64 	%rd<3>;

	ld.param.u32 	%r136, [_Z6MarlinILi256ELi4ELi16ELi4ELi4ELi8EEvi_param_0];
	setp.eq.s32 	%p1, %r136, 0;
	@%p1 bra 	$L__BB0_5;
	mov.u64 	%rd1, $str;
$L__BB0_2:
	mov.b32 	%r137, 0;
$L__BB0_3:
	setp.gt.u32 	%p2, %r137, 3;
	@%p2 bra 	$L__BB0_2;
	add.s32 	%r137, %r137, 1;
	cvta.global.u64 	%rd2, %rd1;
	{ // callseq 0, 0
	.param .b64 param0;
	st.param.b64 	[param0], %rd2;
	.param .b64 param1;
	st.param.b64 	[param1], 0;
	.param .b32 retval0;
	call.uni (retval0), 
	vprintf, 
	(
	param0, 
	param1
	);
	ld.param.b32 	%r8, [retval0];
	} // callseq 0
	{ // callseq 1, 0
	.param .b64 param0;
	st.param.b64 	[param0], %rd2;
	.param .b64 param1;
	st.param.b64 	[param1], 0;
	.param .b32 retval0;
	call.uni (retval0), 
	vprintf, 
	(
	param0, 
	param1
	);
	ld.param.b32 	%r10, [retval0];
	} // callseq 1
	{ // callseq 2, 0
	.param .b64 param0;
	st.param.b64 	[param0], %rd2;
	.param .b64 param1;
	st.param.b64 	[param1], 0;
	.param .b32 retval0;
	call.uni (retval0), 
	vprintf, 
	(
	param0, 
	param1
	);
	ld.param.b32 	%r12, [retval0];
	} // callseq 2
	{ // callseq 3, 0
	.param .b64 param0;
	st.param.b64 	[param0], %rd2;
	.param .b64 param1;
	st.param.b64 	[param1], 0;
	.param .b32 retval0;
	call.uni (retval0), 
	vprintf, 
	(
	param0, 
	param1
	);
	ld.param.b32 	%r14, [retval0];
	} // callseq 3
	{ // callseq 4, 0
	.param .b64 param0;
	st.param.b64 	[param0], %rd2;
	.param .b64 param1;
	st.param.b64 	[param1], 0;
	.param .b32 retval0;
	call.uni (retval0), 
	vprintf, 
	(
	param0, 
	param1
	);
	ld.param.b32 	%r16, [retval0];
	} // callseq 4
	{ // callseq 5, 0
	.param .b64 param0;
	st.param.b64 	[param0], %rd2;
	.param .b64 param1;
	st.param.b64 	[param1], 0;
	.param .b32 retval0;
	call.uni (retval0), 
	vprintf, 
	(
	param0, 
	param1
	);
	ld.param.b32 	%r18, [retval0];
	} // callseq 5
	{ // callseq 6, 0
	.param .b64 param0;
	st.param.b64 	[param0], %rd2;
	.param .b64 param1;
	st.param.b64 	[param1], 0;
	.param .b32 retval0;
	call.uni (retval0), 
	vprintf, 
	(
	param0, 
	param1
	);
	ld.param.b32 	%r20, [retval0];
	} // callseq 6
	{ // callseq 7, 0
	.param .b64 param0;
	st.param.b64 	[param0], %rd2;
	.param .b64 param1;
	st.param.b64 	[param1], 0;
	.param .b32 retval0;
	call.uni (retval0), 
	vprintf, 
	(
	param0, 
	param1
	);
	ld.param.b32 	%r22, [retval0];
	} // callseq 7
	{ // callseq 8, 0
	.param .b64 param0;
	st.param.b64 	[param0], %rd2;
	.param .b64 param1;
	st.param.b64 	[param1], 0;
	.param .b32 retval0;
	call.uni (retval0), 
	vprintf, 
	(
	param0, 
	param1
	);
	ld.param.b32 	%r24, [retval0];
	} // callseq 8
	{ // callseq 9, 0
	.param .b64 param0;
	st.param.b64 	[param0], %rd2;
	.param .b64 param1;
	st.param.b64 	[param1], 0;
	.param .b32 retval0;
	call.uni (retval0), 
	vprintf, 
	(
	param0, 
	param1
	);
	ld.param.b32 	%r26, [retval0];
	} // callseq 9
	{ // callseq 10, 0
	.param .b64 param0;
	st.param.b64 	[param0], %rd2;
	.param .b64 param1;
	st.param.b64 	[param1], 0;
	.param .b32 retval0;
	call.uni (retval0), 
	vprintf, 
	(
	param0, 
	param1
	);
	ld.param.b32 	%r28, [retval0];
	} // callseq 10
	{ // callseq 11, 0
	.param .b64 param0;
	st.param.b64 	[param0], %rd2;
	.param .b64 param1;
	st.param.b64 	[param1], 0;
	.param .b32 retval0;
	call.uni (retval0), 
	vprintf, 
	(
	param0, 
	param1
	);
	ld.param.b32 	%r30, [retval0];
	} // callseq 11
	{ // callseq 12, 0
	.param .b64 param0;
	st.param.b64 	[param0], %rd2;
	.param .b64 param1;
	st.param.b64 	[param1], 0;
	.param .b32 retval0;
	call.uni (retval0), 
	vprintf, 
	(
	param0, 
	param1
	);
	ld.param.b32 	%r32, [retval0];
	} // callseq 12
	{ // callseq 13, 0
	.param .b64 param0;
	st.param.b64 	[param0], %rd2;
	.param .b64 param1;
	st.param.b64 	[param1], 0;
	.param .b32 retval0;
	call.uni (retval0), 
	vprintf, 
	(
	param0, 
	param1
	);
	ld.param.b32 	%r34, [retval0];
	} // callseq 13
	{ // callseq 14, 0
	.param .b64 param0;
	st.param.b64 	[param0], %rd2;
	.param .b64 param1;
	st.param.b64 	[param1], 0;
	.param .b32 retval0;
	call.uni (retval0), 
	vprintf, 
	(
	param0, 
	param1
	);
	ld.param.b32 	%r36, [retval0];
	} // callseq 14
	{ // callseq 15, 0
	.param .b64 param0;
	st.param.b64 	[param0], %rd2;
	.param .b64 param1;
	st.param.b64 	[param1], 0;
	.param .b32 retval0;
	call.uni (retval0), 
	vprintf, 
	(
	param0, 
	param1
	);
	ld.param.b32 	%r38, [retval0];
	} // callseq 15
	{ // callseq 16, 0
	.param .b64 param0;
	st.param.b64 	[param0], %rd2;
	.param .b64 param1;
	st.param.b64 	[param1], 0;
	.param .b32 retval0;
	call.uni (retval0), 
	vprintf, 
	(
	param0, 
	param1
	);
	ld.param.b32 	%r40, [retval0];
	} // callseq 16
	{ // callseq 17, 0
	.param .b64 param0;
	st.param.b64 	[param0], %rd2;
	.param .b64 param1;
	st.param.b64 	[param1], 0;
	.param .b32 retval0;
	call.uni (retval0), 
	vprintf, 
	(
	param0, 
	param1
	);
	ld.param.b32 	%r42, [retval0];
	} // callseq 17
	{ // callseq 18, 0
	.param .b64 param0;
	st.param.b64 	[param0], %rd2;
	.param .b64 param1;
	st.param.b64 	[param1], 0;
	.param .b32 retval0;
	call.uni (retval0), 
	vprintf, 
	(
	param0, 
	param1
	);
	ld.param.b32 	%r44, [retval0];
	} // callseq 18
	{ // callseq 19, 0
	.param .b64 param0;
	st.param.b64 	[param0], %rd2;
	.param .b64 param1;
	st.param.b64 	[param1], 0;
	.param .b32 retval0;
	call.uni (retval0), 
	vprintf, 
	(
	param0, 
	param1
	);
	ld.param.b32 	%r46, [retval0];
	} // callseq 19
	{ // callseq 20, 0
	.param .b64 param0;
	st.param.b64 	[param0], %rd2;
	.param .b64 param1;
	st.param.b64 	[param1], 0;
	.param .b32 retval0;
	call.uni (retval0), 
	vprintf, 
	(
	param0, 
	param1
	);
	ld.param.b32 	%r48, [retval0];
	} // callseq 20
	{ // callseq 21, 0
	.param .b64 param0;
	st.param.b64 	[param0], %rd2;
	.param .b64 param1;
	st.param.b64 	[param1], 0;
	.param .b32 retval0;
	call.uni (retval0), 
	vprintf, 
	(
	param0, 
	param1
	);
	ld.param.b32 	%r50, [retval0];
	} // callseq 21
	{ // callseq 22, 0
	.param .b64 param0;
	st.param.b64 	[param0], %rd2;
	.param .b64 param1;
	st.param.b64 	[param1], 0;
	.param .b32 retval0;
	call.uni (retval0), 
	vprintf, 
	(
	param0, 
	param1
	);
	ld.param.b32 	%r52, [retval0];
	} // callseq 22
	{ // callseq 23, 0
	.param .b64 param0;
	st.param.b64 	[param0], %rd2;
	.param .b64 param1;
	st.param.b64 	[param1], 0;
	.param .b32 retval0;
	call.uni (retval0), 
	vprintf, 
	(
	param0, 
	param1
	);
	ld.param.b32 	%r54, [retval0];
	} // callseq 23
	{ // callseq 24, 0
	.param .b64 param0;
	st.param.b64 	[param0], %rd2;
	.param .b64 param1;
	st.param.b64 	[param1], 0;
	.param .b32 retval0;
	call.uni (retval0), 
	vprintf, 
	(
	param0, 
	param1
	);
	ld.param.b32 	%r56, [retval0];
	} // callseq 24
	{ // callseq 25, 0
	.param .b64 param0;
	st.param.b64 	[param0], %rd2;
	.param .b64 param1;
	st.param.b64 	[param1], 0;
	.param .b32 retval0;
	call.uni (retval0), 
	vprintf, 
	(
	param0, 
	param1
	);
	ld.param.b32 	%r58, [retval0];
	} // callseq 25
	{ // callseq 26, 0
	.param .b64 param0;
	st.param.b64 	[param0], %rd2;
	.param .b64 param1;
	st.param.b64 	[param1], 0;
	.param .b32 retval0;
	call.uni (retval0), 
	vprintf, 
	(
	param0, 
	param1
	);
	ld.param.b32 	%r60, [retval0];
	} // callseq 26
	{ // callseq 27, 0
	.param .b64 param0;
	st.param.b64 	[param0], %rd2;
	.param .b64 param1;
	st.param.b64 	[param1], 0;
	.param .b32 retval0;
	call.uni (retval0), 
	vprintf, 
	(
	param0, 
	param1
	);
	ld.param.b32 	%r62, [retval0];
	} // callseq 27
	{ // callseq 28, 0
	.param .b64 param0;
	st.param.b64 	[param0], %rd2;
	.param .b64 param1;
	st.param.b64 	[param1], 0;
	.param .b32 retval0;
	call.uni (retval0), 
	vprintf, 
	(
	param0, 
	param1
	);
	ld.param.b32 	%r64, [retval0];
	} // callseq 28
	{ // callseq 29, 0
	.param .b64 param0;
	st.param.b64 	[param0], %rd2;
	.param .b64 param1;
	st.param.b64 	[param1], 0;
	.param .b32 retval0;
	call.uni (retval0), 
	vprintf, 
	(
	param0, 
	param1
	);
	ld.param.b32 	%r66, [retval0];
	} // callseq 29
	{ // callseq 30, 0
	.param .b64 param0;
	st.param.b64 	[param0], %rd2;
	.param .b64 param1;
	st.param.b64 	[param1], 0;
	.param .b32 retval0;
	call.uni (retval0), 
	vprintf, 
	(
	param0, 
	param1
	);
	ld.param.b32 	%r68, [retval0];
	} // callseq 30
	{ // callseq 31, 0
	.param .b64 param0;
	st.param.b64 	[param0], %rd2;
	.param .b64 param1;
	st.param.b64 	[param1], 0;
	.param .b32 retval0;
	call.uni (retval0), 
	vprintf, 
	(
	param0, 
	param1
	);
	ld.param.b32 	%r70, [retval0];
	} // callseq 31
	{ // callseq 32, 0
	.param .b64 param0;
	st.param.b64 	[param0], %rd2;
	.param .b64 param1;
	st.param.b64 	[param1], 0;
	.param .b32 retval0;
	call.uni (retval0), 
	vprintf, 
	(
	param0, 
	param1
	);
	ld.param.b32 	%r72, [retval0];
	} // callseq 32
	{ // callseq 33, 0
	.param .b64 param0;
	st.param.b64 	[param0], %rd2;
	.param .b64 param1;
	st.param.b64 	[param1], 0;
	.param .b32 retval0;
	call.uni (retval0), 
	vprintf, 
	(
	param0, 
	param1
	);
	ld.param.b32 	%r74, [retval0];
	} // callseq 33
	{ // callseq 34, 0
	.param .b64 param0;
	st.param.b64 	[param0], %rd2;
	.param .b64 param1;
	st.param.b64 	[param1], 0;
	.param .b32 retval0;
	call.uni (retval0), 
	vprintf, 
	(
	param0, 
	param1
	);
	ld.param.b32 	%r76, [retval0];
	} // callseq 34
	{ // callseq 35, 0
	.param .b64 param0;
	st.param.b64 	[param0], %rd2;
	.param .b64 param1;
	st.param.b64 	[param1], 0;
	.param .b32 retval0;
	call.uni (retval0), 
	vprintf, 
	(
	param0, 
	param1
	);
	ld.param.b32 	%r78, [retval0];
	} // callseq 35
	{ // callseq 36, 0
	.param .b64 param0;
	st.param.b64 	[param0], %rd2;
	.param .b64 param1;
	st.param.b64 	[param1], 0;
	.param .b32 retval0;
	call.uni (retval0), 
	vprintf, 
	(
	param0, 
	param1
	);
	ld.param.b32 	%r80, [retval0];
	} // callseq 36
	{ // callseq 37, 0
	.param .b64 param0;
	st.param.b64 	[param0], %rd2;
	.param .b64 param1;
	st.param.b64 	[param1], 0;
	.param .b32 retval0;
	call.uni (retval0), 
	vprintf, 
	(
	param0, 
	param1
	);
	ld.param.b32 	%r82, [retval0];
	} // callseq 37
	{ // callseq 38, 0
	.param .b64 param0;
	st.param.b64 	[param0], %rd2;
	.param .b64 param1;
	st.param.b64 	[param1], 0;
	.param .b32 retval0;
	call.uni (retval0), 
	vprintf, 
	(
	param0, 
	param1
	);
	ld.param.b32 	%r84, [retval0];
	} // callseq 38
	{ // callseq 39, 0
	.param .b64 param0;
	st.param.b64 	[param0], %rd2;
	.param .b64 param1;
	st.param.b64 	[param1], 0;
	.param .b32 retval0;
	call.uni (retval0), 
	vprintf, 
	(
	param0, 
	param1
	);
	ld.param.b32 	%r86, [retval0];
	} // callseq 39
	{ // callseq 40, 0
	.param .b64 param0;
	st.param.b64 	[param0], %rd2;
	.param .b64 param1;
	st.param.b64 	[param1], 0;
	.param .b32 retval0;
	call.uni (retval0), 
	vprintf, 
	(
	param0, 
	param1
	);
	ld.param.b32 	%r88, [retval0];
	} // callseq 40
	{ // callseq 41, 0
	.param .b64 param0;
	st.param.b64 	[param0], %rd2;
	.param .b64 param1;
	st.param.b64 	[param1], 0;
	.param .b32 retval0;
	call.uni (retval0), 
	vprintf, 
	(
	param0, 
	param1
	);
	ld.param.b32 	%r90, [retval0];
	} // callseq 41
	{ // callseq 42, 0
	.param .b64 param0;
	st.param.b64 	[param0], %rd2;
	.param .b64 param1;
	st.param.b64 	[param1], 0;
	.param .b32 retval0;
	call.uni (retval0), 
	vprintf, 
	(
	param0, 
	param1
	);
	ld.param.b32 	%r92, [retval0];
	} // callseq 42
	{ // callseq 43, 0
	.param .b64 param0;
	st.param.b64 	[param0], %rd2;
	.param .b64 param1;
	st.param.b64 	[param1], 0;
	.param .b32 retval0;
	call.uni (retval0), 
	vprintf, 
	(
	param0, 
	param1
	);
	ld.param.b32 	%r94, [retval0];
	} // callseq 43
	{ // callseq 44, 0
	.param .b64 param0;
	st.param.b64 	[param0], %rd2;
	.param .b64 param1;
	st.param.b64 	[param1], 0;
	.param .b32 retval0;
	call.uni (retval0), 
	vprintf, 
	(
	param0, 
	param1
	);
	ld.param.b32 	%r96, [retval0];
	} // callseq 44
	{ // callseq 45, 0
	.param .b64 param0;
	st.param.b64 	[param0], %rd2;
	.param .b64 param1;
	st.param.b64 	[param1], 0;
	.param .b32 retval0;
	call.uni (retval0), 
	vprintf, 
	(
	param0, 
	param1
	);
	ld.param.b32 	%r98, [retval0];
	} // callseq 45
	{ // callseq 46, 0
	.param .b64 param0;
	st.param.b64 	[param0], %rd2;
	.param .b64 param1;
	st.param.b64 	[param1], 0;
	.param .b32 retval0;
	call.uni (retval0), 
	vprintf, 
	(
	param0, 
	param1
	);
	ld.param.b32 	%r100, [retval0];
	} // callseq 46
	{ // callseq 47, 0
	.param .b64 param0;
	st.param.b64 	[param0], %rd2;
	.param .b64 param1;
	st.param.b64 	[param1], 0;
	.param .b32 retval0;
	call.uni (retval0), 
	vprintf, 
	(
	param0, 
	param1
	);
	ld.param.b32 	%r102, [retval0];
	} // callseq 47
	{ // callseq 48, 0
	.param .b64 param0;
	st.param.b64 	[param0], %rd2;
	.param .b64 param1;
	st.param.b64 	[param1], 0;
	.param .b32 retval0;
	call.uni (retval0), 
	vprintf, 
	(
	param0, 
	param1
	);
	ld.param.b32 	%r104, [retval0];
	} // callseq 48
	{ // callseq 49, 0
	.param .b64 param0;
	st.param.b64 	[param0], %rd2;
	.param .b64 param1;
	st.param.b64 	[param1], 0;
	.param .b32 retval0;
	call.uni (retval0), 
	vprintf, 
	(
	param0, 
	param1
	);
	ld.param.b32 	%r106, [retval0];
	} // callseq 49
	{ // callseq 50, 0
	.param .b64 param0;
	st.param.b64 	[param0], %rd2;
	.param .b64 param1;
	st.param.b64 	[param1], 0;
	.param .b32 retval0;
	call.uni (retval0), 
	vprintf, 
	(
	param0, 
	param1
	);
	ld.param.b32 	%r108, [retval0];
	} // callseq 50
	{ // callseq 51, 0
	.param .b64 param0;
	st.param.b64 	[param0], %rd2;
	.param .b64 param1;
	st.param.b64 	[param1], 0;
	.param .b32 retval0;
	call.uni (retval0), 
	vprintf, 
	(
	param0, 
	param1
	);
	ld.param.b32 	%r110, [retval0];
	} // callseq 51
	{ // callseq 52, 0
	.param .b64 param0;
	st.param.b64 	[param0], %rd2;
	.param .b64 param1;
	st.param.b64 	[param1], 0;
	.param .b32 retval0;
	call.uni (retval0), 
	vprintf, 
	(
	param0, 
	param1
	);
	ld.param.b32 	%r112, [retval0];
	} // callseq 52
	{ // callseq 53, 0
	.param .b64 param0;
	st.param.b64 	[param0], %rd2;
	.param .b64 param1;
	st.param.b64 	[param1], 0;
	.param .b32 retval0;
	call.uni (retval0), 
	vprintf, 
	(
	param0, 
	param1
	);
	ld.param.b32 	%r114, [retval0];
	} // callseq 53
	{ // callseq 54, 0
	.param .b64 param0;
	st.param.b64 	[param0], %rd2;
	.param .b64 param1;
	st.param.b64 	[param1], 0;
	.param .b32 retval0;
	call.uni (retval0), 
	vprintf, 
	(
	param0, 
	param1
	);
	ld.param.b32 	%r116, [retval0];
	} // callseq 54
	{ // callseq 55, 0
	.param .b64 param0;
	st.param.b64 	[param0], %rd2;
	.param .b64 param1;
	st.param.b64 	[param1], 0;
	.param .b32 retval0;
	call.uni (retval0), 
	vprintf, 
	(
	param0, 
	param1
	);
	ld.param.b32 	%r118, [retval0];
	} // callseq 55
	{ // callseq 56, 0
	.param .b64 param0;
	st.param.b64 	[param0], %rd2;
	.param .b64 param1;
	st.param.b64 	[param1], 0;
	.param .b32 retval0;
	call.uni (retval0), 
	vprintf, 
	(
	param0, 
	param1
	);
	ld.param.b32 	%r120, [retval0];
	} // callseq 56
	{ // callseq 57, 0
	.param .b64 param0;
	st.param.b64 	[param0], %rd2;
	.param .b64 param1;
	st.param.b64 	[param1], 0;
	.param .b32 retval0;
	call.uni (retval0), 
	vprintf, 
	(
	param0, 
	param1
	);
	ld.param.b32 	%r122, [retval0];
	} // callseq 57
	{ // callseq 58, 0
	.param .b64 param0;
	st.param.b64 	[param0], %rd2;
	.param .b64 param1;
	st.param.b64 	[param1], 0;
	.param .b32 retval0;
	call.uni (retval0), 
	vprintf, 
	(
	param0, 
	param1
	);
	ld.param.b32 	%r124, [retval0];
	} // callseq 58
	{ // callseq 59, 0
	.param .b64 param0;
	st.param.b64 	[param0], %rd2;
	.param .b64 param1;
	st.param.b64 	[param1], 0;
	.param .b32 retval0;
	call.uni (retval0), 
	vprintf, 
	(
	param0, 
	param1
	);
	ld.param.b32 	%r126, [retval0];
	} // callseq 59
	{ // callseq 60, 0
	.param .b64 param0;
	st.param.b64 	[param0], %rd2;
	.param .b64 param1;
	st.param.b64 	[param1], 0;
	.param .b32 retval0;
	call.uni (retval0), 
	vprintf, 
	(
	param0, 
	param1
	);
	ld.param.b32 	%r128, [retval0];
	} // callseq 60
	{ // callseq 61, 0
	.param .b64 param0;
	st.param.b64 	[param0], %rd2;
	.param .b64 param1;
	st.param.b64 	[param1], 0;
	.param .b32 retval0;
	call.uni (retval0), 
	vprintf, 
	(
	param0, 
	param1
	);
	ld.param.b32 	%r130, [retval0];
	} // callseq 61
	{ // callseq 62, 0
	.param .b64 param0;
	st.param.b64 	[param0], %rd2;
	.param .b64 param1;
	st.param.b64 	[param1], 0;
	.param .b32 retval0;
	call.uni (retval0), 
	vprintf, 
	(
	param0, 
	param1
	);
	ld.param.b32 	%r132, [retval0];
	} // callseq 62
	{ // callseq 63, 0
	.param .b64 param0;
	st.param.b64 	[param0], %rd2;
	.param .b64 param1;
	st.param.b64 	[param1], 0;
	.param .b32 retval0;
	call.uni (retval0), 
	vprintf, 
	(
	param0, 
	param1
	);
	ld.param.b32 	%r134, [retval0];
	} // callseq 63
	add.s32 	%r136, %r136, -1;
	setp.ne.s32 	%p3, %r136, 0;
	@%p3 bra 	$L__BB0_3;
$L__BB0_5:
	ret;

}


// ===== COMPILED SASS (sm_100) =====

	.target	sm_100

	.elftype	@"ET_EXEC"


//--------------------- .note.nv.tkinfo           --------------------------
	.section	.note.nv.tkinfo,"",@"SHT_NOTE"
	.sectionflags	@"SHF_NOTE_NV_TKINFO"
	.tkinfo
        /*0018*/ 	.word	0x00000002
        /*0030*/ 	.string	""
        /*0030*/ 	.string	"ptxas"
        /*0030*/ 	.string	"Cuda compilation tools, release 13.0, V13.0.88"
        /*0030*/ 	.string	"Build cuda_13.0.r13.0/compiler.36424714_0"
        /*0030*/ 	.string	"-arch sm_100 -m 64 "



//--------------------- .note.nv.cuinfo           --------------------------
	.section	.note.nv.cuinfo,"",@"SHT_NOTE"
	.sectionflags	@"SHF_NOTE_NV_CUINFO"
        /*0018*/ 	.short	0x0002
        /*001a*/ 	.short	0x0064
        /*001c*/ 	.short	0x0082
	.zero		2


//--------------------- .nv.info                  --------------------------
	.section	.nv.info,"",@"SHT_CUDA_INFO"
	.align	4


	//----- nvinfo : EIATTR_REGCOUNT
	.align		4
        /*0000*/ 	.byte	0x04, 0x2f
        /*0002*/ 	.short	(.L_2 - .L_1)
	.align		4
.L_1:
        /*0004*/ 	.word	index@(_Z6MarlinILi256ELi4ELi16ELi4ELi4ELi8EEvi)
        /*0008*/ 	.word	0x00000018


	//----- nvinfo : EIATTR_FRAME_SIZE
	.align		4
.L_2:
        /*000c*/ 	.byte	0x04, 0x11
        /*000e*/ 	.short	(.L_4 - .L_3)
	.align		4
.L_3:
        /*0010*/ 	.word	index@(_Z6MarlinILi256ELi4ELi16ELi4ELi4ELi8EEvi)
        /*0014*/ 	.word	0x00000000


	//----- nvinfo : EIATTR_MIN_STACK_SIZE
	.align		4
.L_4:
        /*0018*/ 	.byte	0x04, 0x12
        /*001a*/ 	.short	(.L_6 - .L_5)
	.align		4
.L_5:
        /*001c*/ 	.word	index@(_Z6MarlinILi256ELi4ELi16ELi4ELi4ELi8EEvi)
        /*0020*/ 	.word	0x00000000
.L_6:


//--------------------- .nv.compat                --------------------------
	.section	.nv.compat,"",@"SHT_CUDA_COMPAT_INFO"
	.align	4
        /*0000*/ 	.byte	0x02, 0x09, 0x00, 0x00, 0x02, 0x02, 0x01, 0x00, 0x02, 0x05, 0x05, 0x00, 0x03, 0x07, 0x01, 0x01
        /*0010*/ 	.byte	0x02, 0x03, 0x00, 0x00, 0x02, 0x06, 0x01, 0x00, 0x04, 0x0b, 0x08, 0x00, 0x09, 0x00, 0x00, 0x00
        /*0020*/ 	.byte	0x00, 0x00, 0x00, 0x00


//--------------------- .nv.info._Z6MarlinILi256ELi4ELi16ELi4ELi4ELi8EEvi --------------------------
	.section	.nv.info._Z6MarlinILi256ELi4ELi16ELi4ELi4ELi8EEvi,"",@"SHT_CUDA_INFO"
	.sectionflags	@""
	.align	4


	//----- nvinfo : EIATTR_CUDA_API_VERSION
	.align		4
        /*0000*/ 	.byte	0x04, 0x37
        /*0002*/ 	.short	(.L_8 - .L_7)
.L_7:
        /*0004*/ 	.word	0x00000082


	//----- nvinfo : EIATTR_KPARAM_INFO
	.align		4
.L_8:
        /*0008*/ 	.byte	0x04, 0x17
        /*000a*/ 	.short	(.L_10 - .L_9)
.L_9:
        /*000c*/ 	.word	0x00000000
        /*0010*/ 	.short	0x0000
        /*0012*/ 	.short	0x0000
        /*0014*/ 	.byte	0x00, 0xf0, 0x11, 0x00


	//----- nvinfo : EIATTR_SPARSE_MMA_MASK
	.align		4
.L_10:
        /*0018*/ 	.byte	0x03, 0x50
        /*001a*/ 	.short	0x0000


	//----- nvinfo : EIATTR_MAXREG_COUNT
	.align		4
        /*001c*/ 	.byte	0x03, 0x1b
        /*001e*/ 	.short	0x00ff


	//----- nvinfo : EIATTR_EXTERNS
	.align		4
        /*0020*/ 	.byte	0x04, 0x0f
        /*0022*/ 	.short	(.L_12 - .L_11)


	//   ....[0]....
	.align		4
.L_11:
        /*0024*/ 	.word	index@(vprintf)


	//----- nvinfo : EIATTR_MERCURY_ISA_VERSION
	.align		4
.L_12:
        /*0028*/ 	.byte	0x03, 0x5f
        /*002a*/ 	.short	0x0101


	//----- nvinfo : EIATTR_VRC_CTA_INIT_COUNT
	.align		4
        /*002c*/ 	.byte	0x02, 0x4a
	.zero		1
	.zero		1


	//----- nvinfo : EIATTR_SYSCALL_OFFSETS
	.align		4
        /*0030*/ 	.byte	0x04, 0x46
        /*0032*/ 	.short	(.L_14 - .L_13)


	//   ....[0]....
.L_13:
        /*0034*/ 	.word	0x00000120


	//   ....[1]....
        /*0038*/ 	.word	0x00000190


	//   ....[2]....
        /*003c*/ 	.word	0x00000200


	//   ....[3]....
        /*0040*/ 	.word	0x00000270


	//   ....[4]....
        /*0044*/ 	.word	0x000002e0


	//   ....[5]....
        /*0048*/ 	.word	0x00000350


	//   ....[6]....
        /*004c*/ 	.word	0x000003c0


	//   ....[7]....
        /*0050*/ 	.word	0x00000430


	//   ....[8]....
        /*0054*/ 	.word	0x000004a0


	//   ....[9]....
        /*0058*/ 	.word	0x00000510


	//   ....[10]....
        /*005c*/ 	.word	0x00000580


	//   ....[11]....
        /*0060*/ 	.word	0x000005f0


	//   ....[12]....
        /*0064*/ 	.word	0x00000660


	//   ....[13]....
        /*0068*/ 	.word	0x000006d0


	//   ....[14]....
        /*006c*/ 	.word	0x00000740


	//   ....[15]....
        /*0070*/ 	.word	0x000007b0


	//   ....[16]....
        /*0074*/ 	.word	0x00000820


	//   ....[17]....
        /*0078*/ 	.word	0x00000890


	//   ....[18]....
        /*007c*/ 	.word	0x00000900


	//   ....[19]....
        /*0080*/ 	.word	0x00000970


	//   ....[20]....
        /*0084*/ 	.word	0x000009e0


	//   ....[21]....
        /*0088*/ 	.word	0x00000a50


	//   ....[22]....
        /*008c*/ 	.word	0x00000ac0


	//   ....[23]....
        /*0090*/ 	.word	0x00000b30


	//   ....[24]....
        /*0094*/ 	.word	0x00000ba0


	//   ....[25]....
        /*0098*/ 	.word	0x00000c10


	//   ....[26]....
        /*009c*/ 	.word	0x00000c80


	//   ....[27]....
        /*00a0*/ 	.word	0x00000cf0


	//   ....[28]....
        /*00a4*/ 	.word	0x00000d60


	//   ....[29]....
        /*00a8*/ 	.word	0x00000dd0


	//   ....[30]....
        /*00ac*/ 	.word	0x00000e40


	//   ....[31]....
        /*00b0*/ 	.word	0x00000eb0


	//   ....[32]....
        /*00b4*/ 	.word	0x00000f20


	//   ....[33]....
        /*00b8*/ 	.word	0x00000f90


	//   ....[34]....
        /*00bc*/ 	.word	0x00001000


	//   ....[35]....
        /*00c0*/ 	.word	0x00001070


	//   ....[36]....
        /*00c4*/ 	.word	0x000010e0


	//   ....[37]....
        /*00c8*/ 	.word	0x00001150


	//   ....[38]....
        /*00cc*/ 	.word	0x000011c0


	//   ....[39]....
        /*00d0*/ 	.word	0x00001230


	//   ....[40]....
        /*00d4*/ 	.word	0x000012a0


	//   ....[41]....
        /*00d8*/ 	.word	0x00001310


	//   ....[42]....
        /*00dc*/ 	.word	0x00001380


	//   ....[43]....
        /*00e0*/ 	.word	0x000013f0


	//   ....[44]....
        /*00e4*/ 	.word	0x00001460


	//   ....[45]....
        /*00e8*/ 	.word	0x000014d0


	//   ....[46]....
        /*00ec*/ 	.word	0x00001540


	//   ....[47]....
        /*00f0*/ 	.word	0x000015b0


	//   ....[48]....
        /*00f4*/ 	.word	0x00001620


	//   ....[49]....
        /*00f8*/ 	.word	0x00001690


	//   ....[50]....
        /*00fc*/ 	.word	0x00001700


	//   ....[51]....
        /*0100*/ 	.word	0x00001770


	//   ....[52]....
        /*0104*/ 	.word	0x000017e0


	//   ....[53]....
        /*0108*/ 	.word	0x00001850


	//   ....[54]....
        /*010c*/ 	.word	0x000018c0


	//   ....[55]....
        /*0110*/ 	.word	0x00001930


	//   ....[56]....
        /*0114*/ 	.word	0x000019a0


	//   ....[57]....
        /*0118*/ 	.word	0x00001a10


	//   ....[58]....
        /*011c*/ 	.word	0x00001a80


	//   ....[59]....
        /*0120*/ 	.word	0x00001af0


	//   ....[60]....
        /*0124*/ 	.word	0x00001b60


	//   ....[61]....
        /*0128*/ 	.word	0x00001bd0


	//   ....[62]....
        /*012c*/ 	.word	0x00001c40


	//   ....[63]....
        /*0130*/ 	.word	0x00001cb0


	//----- nvinfo : EIATTR_EXIT_INSTR_OFFSETS
	.align		4
.L_14:
        /*0134*/ 	.byte	0x04, 0x1c
        /*0136*/ 	.short	(.L_16 - .L_15)


	//   ....[0]....
.L_15:
        /*0138*/ 	.word	0x00000030


	//   ....[1]....
        /*013c*/ 	.word	0x00001d00


	//----- nvinfo : EIATTR_CRS_STACK_SIZE
	.align		4
.L_16:
        /*0140*/ 	.byte	0x04, 0x1e
        /*0142*/ 	.short	(.L_18 - .L_17)
.L_17:
        /*0144*/ 	.word	0x00000000


	//----- nvinfo : EIATTR_CBANK_PARAM_SIZE
	.align		4
.L_18:
        /*0148*/ 	.byte	0x03, 0x19
        /*014a*/ 	.short	0x0004


	//----- nvinfo : EIATTR_PARAM_CBANK
	.align		4
        /*014c*/ 	.byte	0x04, 0x0a
        /*014e*/ 	.short	(.L_20 - .L_19)
	.align		4
.L_19:
        /*0150*/ 	.word	index@(.nv.constant0._Z6MarlinILi256ELi4ELi16ELi4ELi4ELi8EEvi)
        /*0154*/ 	.short	0x0380
        /*0156*/ 	.short	0x0004


	//----- nvinfo : EIATTR_SW_WAR
	.align		4
.L_20:
        /*0158*/ 	.byte	0x04, 0x36
        /*015a*/ 	.short	(.L_22 - .L_21)
.L_21:
        /*015c*/ 	.word	0x00000008
.L_22:


//--------------------- .nv.callgraph             --------------------------
	.section	.nv.callgraph,"",@"SHT_CUDA_CALLGRAPH"
	.align	4
	.sectionentsize	8
	.align		4
        /*0000*/ 	.word	0x00000000
	.align		4
        /*0004*/ 	.word	0xffffffff
	.align		4
        /*0008*/ 	.word	index@(_Z6MarlinILi256ELi4ELi16ELi4ELi4ELi8EEvi)
	.align		4
        /*000c*/ 	.word	index@(vprintf)
	.align		4
        /*0010*/ 	.word	0x00000000
	.align		4
        /*0014*/ 	.word	0xfffffffe
	.align		4
        /*0018*/ 	.word	0x00000000
	.align		4
        /*001c*/ 	.word	0xfffffffd
	.align		4
        /*0020*/ 	.word	0x00000000
	.align		4
        /*0024*/ 	.word	0xfffffffc


//--------------------- .nv.constant4             --------------------------
	.section	.nv.constant4,"a",@progbits
	.align	8
	.align		8
.nv.constant4:
        /*0000*/ 	.dword	vprintf
	.align		8
        /*0008*/ 	.dword	$str


//--------------------- .text._Z6MarlinILi256ELi4ELi16ELi4ELi4ELi8EEvi --------------------------
	.section	.text._Z6MarlinILi256ELi4ELi16ELi4ELi4ELi8EEvi,"ax",@progbits
	.align	128
        .global         _Z6MarlinILi256ELi4ELi16ELi4ELi4ELi8EEvi
        .type           _Z6MarlinILi256ELi4ELi16ELi4ELi4ELi8EEvi,@function
        .size           _Z6MarlinILi256ELi4ELi16ELi4ELi4ELi8EEvi,(.L_x_68 - _Z6MarlinILi256ELi4ELi16ELi4ELi4ELi8EEvi)
        .other          _Z6MarlinILi256ELi4ELi16ELi4ELi4ELi8EEvi,@"STO_CUDA_ENTRY STV_DEFAULT"
_Z6MarlinILi256ELi4ELi16ELi4ELi4ELi8EEvi:
.text._Z6MarlinILi256ELi4ELi16ELi4ELi4ELi8EEvi:
[----:B------:R-:W0:Y:S01]  /*0000*/  LDC R1, c[0x0][0x37c] ;  /* 0x0000df00ff017b82 */ /* 0x000e220000000800 */
[----:B------:R-:W1:Y:S02]  /*0010*/  LDCU UR4, c[0x0][0x380] ;  /* 0x00007000ff0477ac */ /* 0x000e640008000800 */
[----:B-1----:R-:W-:-:S13]  /*0020*/  ISETP.NE.AND P0, PT, RZ, UR4, PT ;  /* 0x00000004ff007c0c */ /* 0x002fda000bf05270 */
[----:B------:R-:W-:Y:S05]  /*0030*/  @!P0 EXIT ;  /* 0x000000000000894d */ /* 0x000fea0003800000 */
[----:B------:R-:W1:Y:S01]  /*0040*/  LDCU UR4, c[0x0][0x380] ;  /* 0x00007000ff0477ac */ /* 0x000e620008000800 */
[----:B------:R-:W-:Y:S01]  /*0050*/  BSSY.RECONVERGENT B6, `(.L_x_0) ;  /* 0x00001ca000067945 */ /* 0x000fe20003800200 */
[----:B-1----:R-:W-:-:S07]  /*0060*/  IMAD.U32 R17, RZ, RZ, UR4 ;  /* 0x00000004ff117e24 */ /* 0x002fce000f8e00ff */
.L_x_1:
[----:B------:R-:W-:-:S07]  /*0070*/  IMAD.MOV.U32 R16, RZ, RZ, RZ ;  /* 0x000000ffff107224 */ /* 0x000fce00078e00ff */
.L_x_66:
[----:B------:R-:W-:-:S13]  /*0080*/  ISETP.GT.U32.AND P0, PT, R16, 0x3, PT ;  /* 0x000000031000780c */ /* 0x000fda0003f04070 */
[----:B------:R-:W-:Y:S05]  /*0090*/  @P0 BRA `(.L_x_1) ;  /* 0xfffffffc00f40947 */ /* 0x000fea000383ffff */
[----:B------:R-:W-:Y:S01]  /*00a0*/  MOV R2, 0x0 ;  /* 0x0000000000027802 */ /* 0x000fe20000000f00 */
[----:B------:R-:W1:Y:S01]  /*00b0*/  LDCU.64 UR4, c[0x4][0x8] ;  /* 0x01000100ff0477ac */ /* 0x000e620008000a00 */
[----:B------:R-:W-:Y:S01]  /*00c0*/  VIADD R16, R16, 0x1 ;  /* 0x0000000110107836 */ /* 0x000fe20000000000 */
[----:B------:R-:W-:Y:S01]  /*00d0*/  CS2R R6, SRZ ;  /* 0x0000000000067805 */ /* 0x000fe2000001ff00 */
[----:B------:R2:W3:Y:S01]  /*00e0*/  LDC.64 R8, c[0x4][R2] ;  /* 0x0100000002087b82 */ /* 0x0004e20000000a00 */
[----:B-1----:R-:W-:Y:S02]  /*00f0*/  IMAD.U32 R4, RZ, RZ, UR4 ;  /* 0x00000004ff047e24 */ /* 0x002fe4000f8e00ff */
[----:B--2---:R-:W-:-:S07]  /*0100*/  IMAD.U32 R5, RZ, RZ, UR5 ;  /* 0x00000005ff057e24 */ /* 0x004fce000f8e00ff */
[----:B------:R-:W-:-:S07]  /*0110*/  LEPC R20, `(.L_x_2) ;  /* 0x000000001014794e */ /* 0x000fce0000000000 */
[----:B0--3--:R-:W-:Y:S05]  /*0120*/  CALL.ABS.NOINC R8 ;  /* 0x0000000008007343 */ /* 0x009fea0003c00000 */
.L_x_2:
[----:B------:R0:W1:Y:S01]  /*0130*/  LDC.64 R8, c[0x4][R2] ;  /* 0x0100000002087b82 */ /* 0x0000620000000a00 */
[----:B------:R-:W2:Y:S01]  /*0140*/  LDCU.64 UR4, c[0x4][0x8] ;  /* 0x01000100ff0477ac */ /* 0x000ea20008000a00 */
[----:B------:R-:W-:Y:S01]  /*0150*/  CS2R R6, SRZ ;  /* 0x0000000000067805 */ /* 0x000fe2000001ff00 */
[----:B--2---:R-:W-:Y:S02]  /*0160*/  IMAD.U32 R4, RZ, RZ, UR4 ;  /* 0x00000004ff047e24 */ /* 0x004fe4000f8e00ff */
[----:B0-----:R-:W-:-:S07]  /*0170*/  IMAD.U32 R5, RZ, RZ, UR5 ;  /* 0x00000005ff057e24 */ /* 0x001fce000f8e00ff */
[----:B------:R-:W-:-:S07]  /*0180*/  LEPC R20, `(.L_x_3) ;  /* 0x000000001014794e */ /* 0x000fce0000000000 */
[----:B-1----:R-:W-:Y:S05]  /*0190*/  CALL.ABS.NOINC R8 ;  /* 0x0000000008007343 */ /* 0x002fea0003c00000 */
.L_x_3:
[----:B------:R0:W1:Y:S01]  /*01a0*/  LDC.64 R8, c[0x4][R2] ;  /* 0x0100000002087b82 */ /* 0x0000620000000a00 */
[----:B------:R-:W2:Y:S01]  /*01b0*/  LDCU.64 UR4, c[0x4][0x8] ;  /* 0x01000100ff0477ac */ /* 0x000ea20008000a00 */
[----:B------:R-:W-:Y:S01]  /*01c0*/  CS2R R6, SRZ ;  /* 0x0000000000067805 */ /* 0x000fe2000001ff00 */
[----:B--2---:R-:W-:Y:S02]  /*01d0*/  IMAD.U32 R4, RZ, RZ, UR4 ;  /* 0x00000004ff047e24 */ /* 0x004fe4000f8e00ff */
[----:B0-----:R-:W-:-:S07]  /*01e0*/  IMAD.U32 R5, RZ, RZ, UR5 ;  /* 0x00000005ff057e24 */ /* 0x001fce000f8e00ff */
[----:B------:R-:W-:-:S07]  /*01f0*/  LEPC R20, `(.L_x_4) ;  /* 0x000000001014794e */ /* 0x000fce0000000000 */
[----:B-1----:R-:W-:Y:S05]  /*0200*/  CALL.ABS.NOINC R8 ;  /* 0x0000000008007343 */ /* 0x002fea0003c00000 */
.L_x_4:
[----:B------:R0:W1:Y:S01]  /*0210*/  LDC.64 R8, c[0x4][R2] ;  /* 0x0100000002087b82 */ /* 0x0000620000000a00 */
[----:B------:R-:W2:Y:S01]  /*0220*/  LDCU.64 UR4, c[0x4][0x8] ;  /* 0x01000100ff0477ac */ /* 0x000ea20008000a00 */
[----:B------:R-:W-:Y:S01]  /*0230*/  CS2R R6, SRZ ;  /* 0x0000000000067805 */ /* 0x000fe2000001ff00 */
[----:B--2---:R-:W-:Y:S02]  /*0240*/  IMAD.U32 R4, RZ, RZ, UR4 ;  /* 0x00000004ff047e24 */ /* 0x004fe4000f8e00ff */
[----:B0-----:R-:W-:-:S07]  /*0250*/  IMAD.U32 R5, RZ, RZ, UR5 ;  /* 0x00000005ff057e24 */ /* 0x001fce000f8e00ff */
[----:B------:R-:W-:-:S07]  /*0260*/  LEPC R20, `(.L_x_5) ;  /* 0x000000001014794e */ /* 0x000fce0000000000 */
[----:B-1----:R-:W-:Y:S05]  /*0270*/  CALL.ABS.NOINC R8 ;  /* 0x0000000008007343 */ /* 0x002fea0003c00000 */
.L_x_5:
[----:B------:R0:W1:Y:S01]  /*0280*/  LDC.64 R8, c[0x4][R2] ;  /* 0x0100000002087b82 */ /* 0x0000620000000a00 */
[----:B------:R-:W2:Y:S01]  /*0290*/  LDCU.64 UR4, c[0x4][0x8] ;  /* 0x01000100ff0477ac */ /* 0x000ea20008000a00 */
[----:B------:R-:W-:Y:S01]  /*02a0*/  CS2R R6, SRZ ;  /* 0x0000000000067805 */ /* 0x000fe2000001ff00 */
[----:B--2---:R-:W-:Y:S02]  /*02b0*/  IMAD.U32 R4, RZ, RZ, UR4 ;  /* 0x00000004ff047e24 */ /* 0x004fe4000f8e00ff */
[----:B0-----:R-:W-:-:S07]  /*02c0*/  IMAD.U32 R5, RZ, RZ, UR5 ;  /* 0x00000005ff057e24 */ /* 0x001fce000f8e00ff */
[----:B------:R-:W-:-:S07]  /*02d0*/  LEPC R20, `(.L_x_6) ;  /* 0x000000001014794e */ /* 0x000fce0000000000 */
[----:B-1----:R-:W-:Y:S05]  /*02e0*/  CALL.ABS.NOINC R8 ;  /* 0x0000000008007343 */ /* 0x002fea0003c00000 */
.L_x_6:
[----:B------:R0:W1:Y:S01]  /*02f0*/  LDC.64 R8, c[0x4][R2] ;  /* 0x0100000002087b82 */ /* 0x0000620000000a00 */
[----:B------:R-:W2:Y:S01]  /*0300*/  LDCU.64 UR4, c[0x4][0x8] ;  /* 0x01000100ff0477ac */ /* 0x000ea20008000a00 */
[----:B------:R-:W-:Y:S01]  /*0310*/  CS2R R6, SRZ ;  /* 0x0000000000067805 */ /* 0x000fe2000001ff00 */
[----:B--2---:R-:W-:Y:S02]  /*0320*/  IMAD.U32 R4, RZ, RZ, UR4 ;  /* 0x00000004ff047e24 */ /* 0x004fe4000f8e00ff */
[----:B0-----:R-:W-:-:S07]  /*0330*/  IMAD.U32 R5, RZ, RZ, UR5 ;  /* 0x00000005ff057e24 */ /* 0x001fce000f8e00ff */
[----:B------:R-:W-:-:S07]  /*0340*/  LEPC R20, `(.L_x_7) ;  /* 0x000000001014794e */ /* 0x000fce0000000000 */
[----:B-1----:R-:W-:Y:S05]  /*0350*/  CALL.ABS.NOINC R8 ;  /* 0x0000000008007343 */ /* 0x002fea0003c00000 */
.L_x_7:
[----:B------:R0:W1:Y:S01]  /*0360*/  LDC.64 R8, c[0x4][R2] ;  /* 0x0100000002087b82 */ /* 0x0000620000000a00 */
[----:B------:R-:W2:Y:S01]  /*0370*/  LDCU.64 UR4, c[0x4][0x8] ;  /* 0x01000100ff0477ac */ /* 0x000ea20008000a00 */
[----:B------:R-:W-:Y:S01]  /*0380*/  CS2R R6, SRZ ;  /* 0x0000000000067805 */ /* 0x000fe2000001ff00 */
[----:B--2---:R-:W-:Y:S02]  /*0390*/  IMAD.U32 R4, RZ, RZ, UR4 ;  /* 0x00000004ff047e24 */ /* 0x004fe4000f8e00ff */
[----:B0-----:R-:W-:-:S07]  /*03a0*/  IMAD.U32 R5, RZ, RZ, UR5 ;  /* 0x00000005ff057e24 */ /* 0x001fce000f8e00ff */
[----:B------:R-:W-:-:S07]  /*03b0*/  LEPC R20, `(.L_x_8) ;  /* 0x000000001014794e */ /* 0x000fce0000000000 */
[----:B-1----:R-:W-:Y:S05]  /*03c0*/  CALL.ABS.NOINC R8 ;  /* 0x0000000008007343 */ /* 0x002fea0003c00000 */
.L_x_8:
[----:B------:R0:W1:Y:S01]  /*03d0*/  LDC.64 R8, c[0x4][R2] ;  /* 0x0100000002087b82 */ /* 0x0000620000000a00 */
[----:B------:R-:W2:Y:S01]  /*03e0*/  LDCU.64 UR4, c[0x4][0x8] ;  /* 0x01000100ff0477ac */ /* 0x000ea20008000a00 */
[----:B------:R-:W-:Y:S01]  /*03f0*/  CS2R R6, SRZ ;  /* 0x0000000000067805 */ /* 0x000fe2000001ff00 */
[----:B--2---:R-:W-:Y:S02]  /*0400*/  IMAD.U32 R4, RZ, RZ, UR4 ;  /* 0x00000004ff047e24 */ /* 0x004fe4000f8e00ff */
[----:B0-----:R-:W-:-:S07]  /*0410*/  IMAD.U32 R5, RZ, RZ, UR5 ;  /* 0x00000005ff057e24 */ /* 0x001fce000f8e00ff */
[----:B------:R-:W-:-:S07]  /*0420*/  LEPC R20, `(.L_x_9) ;  /* 0x000000001014794e */ /* 0x000fce0000000000 */
[----:B-1----:R-:W-:Y:S05]  /*0430*/  CALL.ABS.NOINC R8 ;  /* 0x0000000008007343 */ /* 0x002fea0003c00000 */
.L_x_9:
[----:B------:R0:W1:Y:S01]  /*0440*/  LDC.64 R8, c[0x4][R2] ;  /* 0x0100000002087b82 */ /* 0x0000620000000a00 */
[----:B------:R-:W2:Y:S01]  /*0450*/  LDCU.64 UR4, c[0x4][0x8] ;  /* 0x01000100ff0477ac */ /* 0x000ea20008000a00 */
[----:B------:R-:W-:Y:S01]  /*0460*/  CS2R R6, SRZ ;  /* 0x0000000000067805 */ /* 0x000fe2000001ff00 */
[----:B--2---:R-:W-:Y:S02]  /*0470*/  IMAD.U32 R4, RZ, RZ, UR4 ;  /* 0x00000004ff047e24 */ /* 0x004fe4000f8e00ff */
[----:B0-----:R-:W-:-:S07]  /*0480*/  IMAD.U32 R5, RZ, RZ, UR5 ;  /* 0x00000005ff057e24 */ /* 0x001fce000f8e00ff */
[----:B------:R-:W-:-:S07]  /*0490*/  LEPC R20, `(.L_x_10) ;  /* 0x000000001014794e */ /* 0x000fce0000000000 */
[----:B-1----:R-:W-:Y:S05]  /*04a0*/  CALL.ABS.NOINC R8 ;  /* 0x0000000008007343 */ /* 0x002fea0003c00000 */
.L_x_10:
[----:B------:R0:W1:Y:S01]  /*04b0*/  LDC.64 R8, c[0x4][R2] ;  /* 0x0100000002087b82 */ /* 0x0000620000000a00 */
[----:B------:R-:W2:Y:S01]  /*04c0*/  LDCU.64 UR4, c[0x4][0x8] ;  /* 0x01000100ff0477ac */ /* 0x000ea20008000a00 */
[----:B------:R-:W-:Y:S01]  /*04d0*/  CS2R R6, SRZ ;  /* 0x0000000000067805 */ /* 0x000fe2000001ff00 */
[----:B--2---:R-:W-:Y:S02]  /*04e0*/  IMAD.U32 R4, RZ, RZ, UR4 ;  /* 0x00000004ff047e24 */ /* 0x004fe4000f8e00ff */
[----:B0-----:R-:W-:-:S07]  /*04f0*/  IMAD.U32 R5, RZ, RZ, UR5 ;  /* 0x00000005ff057e24 */ /* 0x001fce000f8e00ff */
[----:B------:R-:W-:-:S07]  /*0500*/  LEPC R20, `(.L_x_11) ;  /* 0x000000001014794e */ /* 0x000fce0000000000 */
[----:B-1----:R-:W-:Y:S05]  /*0510*/  CALL.ABS.NOINC R8 ;  /* 0x0000000008007343 */ /* 0x002fea0003c00000 */
.L_x_11:
[----:B------:R0:W1:Y:S01]  /*0520*/  LDC.64 R8, c[0x4][R2] ;  /* 0x0100000002087b82 */ /* 0x0000620000000a00 */
[----:B------:R-:W2:Y:S01]  /*0530*/  LDCU.64 UR4, c[0x4][0x8] ;  /* 0x01000100ff0477ac */ /* 0x000ea20008000a00 */
[----:B------:R-:W-:Y:S01]  /*0540*/  CS2R R6, SRZ ;  /* 0x0000000000067805 */ /* 0x000fe2000001ff00 */
[----:B--2---:R-:W-:Y:S02]  /*0550*/  IMAD.U32 R4, RZ, RZ, UR4 ;  /* 0x00000004ff047e24 */ /* 0x004fe4000f8e00ff */
[----:B0-----:R-:W-:-:S07]  /*0560*/  IMAD.U32 R5, RZ, RZ, UR5 ;  /* 0x00000005ff057e24 */ /* 0x001fce000f8e00ff */
[----:B------:R-:W-:-:S07]  /*0570*/  LEPC R20, `(.L_x_12) ;  /* 0x000000001014794e */ /* 0x000fce0000000000 */
[----:B-1----:R-:W-:Y:S05]  /*0580*/  CALL.ABS.NOINC R8 ;  /* 0x0000000008007343 */ /* 0x002fea0003c00000 */
.L_x_12:
[----:B------:R0:W1:Y:S01]  /*0590*/  LDC.64 R8, c[0x4][R2] ;  /* 0x0100000002087b82 */ /* 0x0000620000000a00 */
[----:B------:R-:W2:Y:S01]  /*05a0*/  LDCU.64 UR4, c[0x4][0x8] ;  /* 0x01000100ff0477ac */ /* 0x000ea20008000a00 */
[----:B------:R-:W-:Y:S01]  /*05b0*/  CS2R R6, SRZ ;  /* 0x0000000000067805 */ /* 0x000fe2000001ff00 */
[----:B--2---:R-:W-:Y:S02]  /*05c0*/  IMAD.U32 R4, RZ, RZ, UR4 ;  /* 0x00000004ff047e24 */ /* 0x004fe4000f8e00ff */
[----:B0-----:R-:W-:-:S07]  /*05d0*/  IMAD.U32 R5, RZ, RZ, UR5 ;  /* 0x00000005ff057e24 */ /* 0x001fce000f8e00ff */
[----:B------:R-:W-:-:S07]  /*05e0*/  LEPC R20, `(.L_x_13) ;  /* 0x000000001014794e */ /* 0x000fce0000000000 */
[----:B-1----:R-:W-:Y:S05]  /*05f0*/  CALL.ABS.NOINC R8 ;  /* 0x0000000008007343 */ /* 0x002fea0003c00000 */
.L_x_13:
[----:B------:R0:W1:Y:S01]  /*0600*/  LDC.64 R8, c[0x4][R2] ;  /* 0x0100000002087b82 */ /* 0x0000620000000a00 */
[----:B------:R-:W2:Y:S01]  /*0610*/  LDCU.64 UR4, c[0x4][0x8] ;  /* 0x01000100ff0477ac */ /* 0x000ea20008000a00 */
[----:B------:R-:W-:Y:S01]  /*0620*/  CS2R R6, SRZ ;  /* 0x0000000000067805 */ /* 0x000fe2000001ff00 */
[----:B--2---:R-:W-:Y:S02]  /*0630*/  IMAD.U32 R4, RZ, RZ, UR4 ;  /* 0x00000004ff047e24 */ /* 0x004fe4000f8e00ff */
[----:B0-----:R-:W-:-:S07]  /*0640*/  IMAD.U32 R5, RZ, RZ, UR5 ;  /* 0x00000005ff057e24 */ /* 0x001fce000f8e00ff */
[----:B------:R-:W-:-:S07]  /*0650*/  LEPC R20, `(.L_x_14) ;  /* 0x000000001014794e */ /* 0x000fce0000000000 */
[----:B-1----:R-:W-:Y:S05]  /*0660*/  CALL.ABS.NOINC R8 ;  /* 0x0000000008007343 */ /* 0x002fea0003c00000 */
.L_x_14:
[----:B------:R0:W1:Y:S01]  /*0670*/  LDC.64 R8, c[0x4][R2] ;  /* 0x0100000002087b82 */ /* 0x0000620000000a00 */
[----:B------:R-:W2:Y:S01]  /*0680*/  LDCU.64 UR4, c[0x4][0x8] ;  /* 0x01000100ff0477ac */ /* 0x000ea20008000a00 */
[----:B------:R-:W-:Y:S01]  /*0690*/  CS2R R6, SRZ ;  /* 0x0000000000067805 */ /* 0x000fe2000001ff00 */
[----:B--2---:R-:W-:Y:S02]  /*06a0*/  IMAD.U32 R4, RZ, RZ, UR4 ;  /* 0x00000004ff047e24 */ /* 0x004fe4000f8e00ff */
[----:B0-----:R-:W-:-:S07]  /*06b0*/  IMAD.U32 R5, RZ, RZ, UR5 ;  /* 0x00000005ff057e24 */ /* 0x001fce000f8e00ff */
[----:B------:R-:W-:-:S07]  /*06c0*/  LEPC R20, `(.L_x_15) ;  /* 0x000000001014794e */ /* 0x000fce0000000000 */
[----:B-1----:R-:W-:Y:S05]  /*06d0*/  CALL.ABS.NOINC R8 ;  /* 0x0000000008007343 */ /* 0x002fea0003c00000 */
.L_x_15:
[----:B------:R0:W1:Y:S01]  /*06e0*/  LDC.64 R8, c[0x4][R2] ;  /* 0x0100000002087b82 */ /* 0x0000620000000a00 */
[----:B------:R-:W2:Y:S01]  /*06f0*/  LDCU.64 UR4, c[0x4][0x8] ;  /* 0x01000100ff0477ac */ /* 0x000ea20008000a00 */
[----:B------:R-:W-:Y:S01]  /*0700*/  CS2R R6, SRZ ;  /* 0x0000000000067805 */ /* 0x000fe2000001ff00 */
[----:B--2---:R-:W-:Y:S02]  /*0710*/  IMAD.U32 R4, RZ, RZ, UR4 ;  /* 0x00000004ff047e24 */ /* 0x004fe4000f8e00ff */
[----:B0-----:R-:W-:-:S07]  /*0720*/  IMAD.U32 R5, RZ, RZ, UR5 ;  /* 0x00000005ff057e24 */ /* 0x001fce000f8e00ff */
[----:B------:R-:W-:-:S07]  /*0730*/  LEPC R20, `(.L_x_16) ;  /* 0x000000001014794e */ /* 0x000fce0000000000 */
[----:B-1----:R-:W-:Y:S05]  /*0740*/  CALL.ABS.NOINC R8 ;  /* 0x0000000008007343 */ /* 0x002fea0003c00000 */
.L_x_16:
[----:B------:R0:W1:Y:S01]  /*0750*/  LDC.64 R8, c[0x4][R2] ;  /* 0x0100000002087b82 */ /* 0x0000620000000a00 */
[----:B------:R-:W2:Y:S01]  /*0760*/  LDCU.64 UR4, c[0x4][0x8] ;  /* 0x01000100ff0477ac */ /* 0x000ea20008000a00 */
[----:B------:R-:W-:Y:S01]  /*0770*/  CS2R R6, SRZ ;  /* 0x0000000000067805 */ /* 0x000fe2000001ff00 */
[----:B--2---:R-:W-:Y:S02]  /*0780*/  IMAD.U32 R4, RZ, RZ, UR4 ;  /* 0x00000004ff047e24 */ /* 0x004fe4000f8e00ff */
[----:B0-----:R-:W-:-:S07]  /*0790*/  IMAD.U32 R5, RZ, RZ, UR5 ;  /* 0x00000005ff057e24 */ /* 0x001fce000f8e00ff */
[----:B------:R-:W-:-:S07]  /*07a0*/  LEPC R20, `(.L_x_17) ;  /* 0x000000001014794e */ /* 0x000fce0000000000 */
[----:B-1----:R-:W-:Y:S05]  /*07b0*/  CALL.ABS.NOINC R8 ;  /* 0x0000000008007343 */ /* 0x002fea0003c00000 */
.L_x_17:
[----:B------:R0:W1:Y:S01]  /*07c0*/  LDC.64 R8, c[0x4][R2] ;  /* 0x0100000002087b82 */ /* 0x0000620000000a00 */
[----:B------:R-:W2:Y:S01]  /*07d0*/  LDCU.64 UR4, c[0x4][0x8] ;  /* 0x01000100ff0477ac */ /* 0x000ea20008000a00 */
[----:B------:R-:W-:Y:S01]  /*07e0*/  CS2R R6, SRZ ;  /* 0x0000000000067805 */ /* 0x000fe2000001ff00 */
[----:B--2---:R-:W-:Y:S02]  /*07f0*/  IMAD.U32 R4, RZ, RZ, UR4 ;  /* 0x00000004ff047e24 */ /* 0x004fe4000f8e00ff */
[----:B0-----:R-:W-:-:S07]  /*0800*/  IMAD.U32 R5, RZ, RZ, UR5 ;  /* 0x00000005ff057e24 */ /* 0x001fce000f8e00ff */
[----:B------:R-:W-:-:S07]  /*0810*/  LEPC R20, `(.L_x_18) ;  /* 0x000000001014794e */ /* 0x000fce0000000000 */
[----:B-1----:R-:W-:Y:S05]  /*0820*/  CALL.ABS.NOINC R8 ;  /* 0x0000000008007343 */ /* 0x002fea0003c00000 */
.L_x_18:
[----:B------:R0:W1:Y:S01]  /*0830*/  LDC.64 R8, c[0x4][R2] ;  /* 0x0100000002087b82 */ /* 0x0000620000000a00 */
[----:B------:R-:W2:Y:S01]  /*0840*/  LDCU.64 UR4, c[0x4][0x8] ;  /* 0x01000100ff0477ac */ /* 0x000ea20008000a00 */
[----:B------:R-:W-:Y:S01]  /*0850*/  CS2R R6, SRZ ;  /* 0x0000000000067805 */ /* 0x000fe2000001ff00 */
[----:B--2---:R-:W-:Y:S02]  /*0860*/  IMAD.U32 R4, RZ, RZ, UR4 ;  /* 0x00000004ff047e24 */ /* 0x004fe4000f8e00ff */
[----:B0-----:R-:W-:-:S07]  /*0870*/  IMAD.U32 R5, RZ, RZ, UR5 ;  /* 0x00000005ff057e24 */ /* 0x001fce000f8e00ff */
[----:B------:R-:W-:-:S07]  /*0880*/  LEPC R20, `(.L_x_19) ;  /* 0x000000001014794e */ /* 0x000fce0000000000 */
[----:B-1----:R-:W-:Y:S05]  /*0890*/  CALL.ABS.NOINC R8 ;  /* 0x0000000008007343 */ /* 0x002fea0003c00000 */
.L_x_19:
[----:B------:R0:W1:Y:S01]  /*08a0*/  LDC.64 R8, c[0x4][R2] ;  /* 0x0100000002087b82 */ /* 0x0000620000000a00 */
[----:B------:R-:W2:Y:S01]  /*08b0*/  LDCU.64 UR4, c[0x4][0x8] ;  /* 0x01000100ff0477ac */ /* 0x000ea20008000a00 */
[----:B------:R-:W-:Y:S01]  /*08c0*/  CS2R R6, SRZ ;  /* 0x0000000000067805 */ /* 0x000fe2000001ff00 */
[----:B--2---:R-:W-:Y:S02]  /*08d0*/  IMAD.U32 R4, RZ, RZ, UR4 ;  /* 0x00000004ff047e24 */ /* 0x004fe4000f8e00ff */
[----:B0-----:R-:W-:-:S07]  /*08e0*/  IMAD.U32 R5, RZ, RZ, UR5 ;  /* 0x00000005ff057e24 */ /* 0x001fce000f8e00ff */
[----:B------:R-:W-:-:S07]  /*08f0*/  LEPC R20, `(.L_x_20) ;  /* 0x000000001014794e */ /* 0x000fce0000000000 */
[----:B-1----:R-:W-:Y:S05]  /*0900*/  CALL.ABS.NOINC R8 ;  /* 0x0000000008007343 */ /* 0x002fea0003c00000 */
.L_x_20:
[----:B------:R0:W1:Y:S01]  /*0910*/  LDC.64 R8, c[0x4][R2] ;  /* 0x0100000002087b82 */ /* 0x0000620000000a00 */
[----:B------:R-:W2:Y:S01]  /*0920*/  LDCU.64 UR4, c[0x4][0x8] ;  /* 0x01000100ff0477ac */ /* 0x000ea20008000a00 */
[----:B------:R-:W-:Y:S01]  /*0930*/  CS2R R6, SRZ ;  /* 0x0000000000067805 */ /* 0x000fe2000001ff00 */
[----:B--2---:R-:W-:Y:S02]  /*0940*/  IMAD.U32 R4, RZ, RZ, UR4 ;  /* 0x00000004ff047e24 */ /* 0x004fe4000f8e00ff */
[----:B0-----:R-:W-:-:S07]  /*0950*/  IMAD.U32 R5, RZ, RZ, UR5 ;  /* 0x00000005ff057e24 */ /* 0x001fce000f8e00ff */
[----:B------:R-:W-:-:S07]  /*0960*/  LEPC R20, `(.L_x_21) ;  /* 0x000000001014794e */ /* 0x000fce0000000000 */
[----:B-1----:R-:W-:Y:S05]  /*0970*/  CALL.ABS.NOINC R8 ;  /* 0x0000000008007343 */ /* 0x002fea0003c00000 */
.L_x_21:
[----:B------:R0:W1:Y:S01]  /*0980*/  LDC.64 R8, c[0x4][R2] ;  /* 0x0100000002087b82 */ /* 0x0000620000000a00 */
[----:B------:R-:W2:Y:S01]  /*0990*/  LDCU.64 UR4, c[0x4][0x8] ;  /* 0x01000100ff0477ac */ /* 0x000ea20008000a00 */
[----:B------:R-:W-:Y:S01]  /*09a0*/  CS2R R6, SRZ ;  /* 0x0000000000067805 */ /* 0x000fe2000001ff00 */
[----:B--2---:R-:W-:Y:S02]  /*09b0*/  IMAD.U32 R4, RZ, RZ, UR4 ;  /* 0x00000004ff047e24 */ /* 0x004fe4000f8e00ff */
[----:B0-----:R-:W-:-:S07]  /*09c0*/  IMAD.U32 R5, RZ, RZ, UR5 ;  /* 0x00000005ff057e24 */ /* 0x001fce000f8e00ff */
[----:B------:R-:W-:-:S07]  /*09d0*/  LEPC R20, `(.L_x_22) ;  /* 0x000000001014794e */ /* 0x000fce0000000000 */
[----:B-1----:R-:W-:Y:S05]  /*09e0*/  CALL.ABS.NOINC R8 ;  /* 0x0000000008007343 */ /* 0x002fea0003c00000 */
.L_x_22:
[----:B------:R0:W1:Y:S01]  /*09f0*/  LDC.64 R8, c[0x4][R2] ;  /* 0x0100000002087b82 */ /* 0x0000620000000a00 */
[----:B------:R-:W2:Y:S01]  /*0a00*/  LDCU.64 UR4, c[0x4][0x8] ;  /* 0x01000100ff0477ac */ /* 0x000ea20008000a00 */
[----:B------:R-:W-:Y:S01]  /*0a10*/  CS2R R6, SRZ ;  /* 0x0000000000067805 */ /* 0x000fe2000001ff00 */
[----:B--2---:R-:W-:Y:S02]  /*0a20*/  IMAD.U32 R4, RZ, RZ, UR4 ;  /* 0x00000004ff047e24 */ /* 0x004fe4000f8e00ff */
[----:B0-----:R-:W-:-:S07]  /*0a30*/  IMAD.U32 R5, RZ, RZ, UR5 ;  /* 0x00000005ff057e24 */ /* 0x001fce000f8e00ff */
[----:B------:R-:W-:-:S07]  /*0a40*/  LEPC R20, `(.L_x_23) ;  /* 0x000000001014794e */ /* 0x000fce0000000000 */
[----:B-1----:R-:W-:Y:S05]  /*0a50*/  CALL.ABS.NOINC R8 ;  /* 0x0000000008007343 */ /* 0x002fea0003c00000 */
.L_x_23:
[----:B------:R0:W1:Y:S01]  /*0a60*/  LDC.64 R8, c[0x4][R2] ;  /* 0x0100000002087b82 */ /* 0x0000620000000a00 */
[----:B------:R-:W2:Y:S01]  /*0a70*/  LDCU.64 UR4, c[0x4][0x8] ;  /* 0x01000100ff0477ac */ /* 0x000ea20008000a00 */
[----:B------:R-:W-:Y:S01]  /*0a80*/  CS2R R6, SRZ ;  /* 0x0000000000067805 */ /* 0x000fe2000001ff00 */
[----:B--2---:R-:W-:Y:S02]  /*0a90*/  IMAD.U32 R4, RZ, RZ, UR4 ;  /* 0x00000004ff047e24 */ /* 0x004fe4000f8e00ff */
[----:B0-----:R-:W-:-:S07]  /*0aa0*/  IMAD.U32 R5, RZ, RZ, UR5 ;  /* 0x00000005ff057e24 */ /* 0x001fce000f8e00ff */
[----:B------:R-:W-:-:S07]  /*0ab0*/  LEPC R20, `(.L_x_24) ;  /* 0x000000001014794e */ /* 0x000fce0000000000 */
[----:B-1----:R-:W-:Y:S05]  /*0ac0*/  CALL.ABS.NOINC R8 ;  /* 0x0000000008007343 */ /* 0x002fea0003c00000 */
.L_x_24:
[----:B------:R0:W1:Y:S01]  /*0ad0*/  LDC.64 R8, c[0x4][R2] ;  /* 0x0100000002087b82 */ /* 0x0000620000000a00 */
[----:B------:R-:W2:Y:S01]  /*0ae0*/  LDCU.64 UR4, c[0x4][0x8] ;  /* 0x01000100ff0477ac */ /* 0x000ea20008000a00 */
[----:B------:R-:W-:Y:S01]  /*0af0*/  CS2R R6, SRZ ;  /* 0x0000000000067805 */ /* 0x000fe2000001ff00 */
[----:B--2---:R-:W-:Y:S02]  /*0b00*/  IMAD.U32 R4, RZ, RZ, UR4 ;  /* 0x00000004ff047e24 */ /* 0x004fe4000f8e00ff */
[----:B0-----:R-:W-:-:S07]  /*0b10*/  IMAD.U32 R5, RZ, RZ, UR5 ;  /* 0x00000005ff057e24 */ /* 0x001fce000f8e00ff */
[----:B------:R-:W-:-:S07]  /*0b20*/  LEPC R20, `(.L_x_25) ;  /* 0x000000001014794e */ /* 0x000fce0000000000 */
[----:B-1----:R-:W-:Y:S05]  /*0b30*/  CALL.ABS.NOINC R8 ;  /* 0x0000000008007343 */ /* 0x002fea0003c00000 */
.L_x_25:
[----:B------:R0:W1:Y:S01]  /*0b40*/  LDC.64 R8, c[0x4][R2] ;  /* 0x0100000002087b82 */ /* 0x0000620000000a00 */
[----:B------:R-:W2:Y:S01]  /*0b50*/  LDCU.64 UR4, c[0x4][0x8] ;  /* 0x01000100ff0477ac */ /* 0x000ea20008000a00 */
[----:B------:R-:W-:Y:S01]  /*0b60*/  CS2R R6, SRZ ;  /* 0x0000000000067805 */ /* 0x000fe2000001ff00 */
[----:B--2---:R-:W-:Y:S02]  /*0b70*/  IMAD.U32 R4, RZ, RZ, UR4 ;  /* 0x00000004ff047e24 */ /* 0x004fe4000f8e00ff */
[----:B0-----:R-:W-:-:S07]  /*0b80*/  IMAD.U32 R5, RZ, RZ, UR5 ;  /* 0x00000005ff057e24 */ /* 0x001fce000f8e00ff */
[----:B------:R-:W-:-:S07]  /*0b90*/  LEPC R20, `(.L_x_26) ;  /* 0x000000001014794e */ /* 0x000fce0000000000 */
[----:B-1----:R-:W-:Y:S05]  /*0ba0*/  CALL.ABS.NOINC R8 ;  /* 0x0000000008007343 */ /* 0x002fea0003c00000 */
.L_x_26:
[----:B------:R0:W1:Y:S01]  /*0bb0*/  LDC.64 R8, c[0x4][R2] ;  /* 0x0100000002087b82 */ /* 0x0000620000000a00 */
[----:B------:R-:W2:Y:S01]  /*0bc0*/  LDCU.64 UR4, c[0x4][0x8] ;  /* 0x01000100ff0477ac */ /* 0x000ea20008000a00 */
[----:B------:R-:W-:Y:S01]  /*0bd0*/  CS2R R6, SRZ ;  /* 0x0000000000067805 */ /* 0x000fe2000001ff00 */
[----:B--2---:R-:W-:Y:S02]  /*0be0*/  IMAD.U32 R4, RZ, RZ, UR4 ;  /* 0x00000004ff047e24 */ /* 0x004fe4000f8e00ff */
[----:B0-----:R-:W-:-:S07]  /*0bf0*/  IMAD.U32 R5, RZ, RZ, UR5 ;  /* 0x00000005ff057e24 */ /* 0x001fce000f8e00ff */
[----:B------:R-:W-:-:S07]  /*0c00*/  LEPC R20, `(.L_x_27) ;  /* 0x000000001014794e */ /* 0x000fce0000000000 */
[----:B-1----:R-:W-:Y:S05]  /*0c10*/  CALL.ABS.NOINC R8 ;  /* 0x0000000008007343 */ /* 0x002fea0003c00000 */
.L_x_27:
[----:B------:R0:W1:Y:S01]  /*0c20*/  LDC.64 R8, c[0x4][R2] ;  /* 0x0100000002087b82 */ /* 0x0000620000000a00 */
[----:B------:R-:W2:Y:S01]  /*0c30*/  LDCU.64 UR4, c[0x4][0x8] ;  /* 0x01000100ff0477ac */ /* 0x000ea20008000a00 */
[----:B------:R-:W-:Y:S01]  /*0c40*/  CS2R R6, SRZ ;  /* 0x0000000000067805 */ /* 0x000fe2000001ff00 */
[----:B--2---:R-:W-:Y:S02]  /*0c50*/  IMAD.U32 R4, RZ, RZ, UR4 ;  /* 0x00000004ff047e24 */ /* 0x004fe4000f8e00ff */
[----:B0-----:R-:W-:-:S07]  /*0c60*/  IMAD.U32 R5, RZ, RZ, UR5 ;  /* 0x00000005ff057e24 */ /* 0x001fce000f8e00ff */
[----:B------:R-:W-:-:S07]  /*0c70*/  LEPC R20, `(.L_x_28) ;  /* 0x000000001014794e */ /* 0x000fce0000000000 */
[----:B-1----:R-:W-:Y:S05]  /*0c80*/  CALL.ABS.NOINC R8 ;  /* 0x0000000008007343 */ /* 0x002fea0003c00000 */
.L_x_28:
[----:B------:R0:W1:Y:S01]  /*0c90*/  LDC.64 R8, c[0x4][R2] ;  /* 0x0100000002087b82 */ /* 0x0000620000000a00 */
[----:B------:R-:W2:Y:S01]  /*0ca0*/  LDCU.64 UR4, c[0x4][0x8] ;  /* 0x01000100ff0477ac */ /* 0x000ea20008000a00 */
[----:B------:R-:W-:Y:S01]  /*0cb0*/  CS2R R6, SRZ ;  /* 0x0000000000067805 */ /* 0x000fe2000001ff00 */
[----:B--2---:R-:W-:Y:S02]  /*0cc0*/  IMAD.U32 R4, RZ, RZ, UR4 ;  /* 0x00000004ff047e24 */ /* 0x004fe4000f8e00ff */
[----:B0-----:R-:W-:-:S07]  /*0cd0*/  IMAD.U32 R5, RZ, RZ, UR5 ;  /* 0x00000005ff057e24 */ /* 0x001fce000f8e00ff */
[----:B------:R-:W-:-:S07]  /*0ce0*/  LEPC R20, `(.L_x_29) ;  /* 0x000000001014794e */ /* 0x000fce0000000000 */
[----:B-1----:R-:W-:Y:S05]  /*0cf0*/  CALL.ABS.NOINC R8 ;  /* 0x0000000008007343 */ /* 0x002fea0003c00000 */
.L_x_29:
[----:B------:R0:W1:Y:S01]  /*0d00*/  LDC.64 R8, c[0x4][R2] ;  /* 0x0100000002087b82 */ /* 0x0000620000000a00 */
[----:B------:R-:W2:Y:S01]  /*0d10*/  LDCU.64 UR4, c[0x4][0x8] ;  /* 0x01000100ff0477ac */ /* 0x000ea20008000a00 */
[----:B------:R-:W-:Y:S01]  /*0d20*/  CS2R R6, SRZ ;  /* 0x0000000000067805 */ /* 0x000fe2000001ff00 */
[----:B--2---:R-:W-:Y:S02]  /*0d30*/  IMAD.U32 R4, RZ, RZ, UR4 ;  /* 0x00000004ff047e24 */ /* 0x004fe4000f8e00ff */
[----:B0-----:R-:W-:-:S07]  /*0d40*/  IMAD.U32 R5, RZ, RZ, UR5 ;  /* 0x00000005ff057e24 */ /* 0x001fce000f8e00ff */
[----:B------:R-:W-:-:S07]  /*0d50*/  LEPC R20, `(.L_x_30) ;  /* 0x000000001014794e */ /* 0x000fce0000000000 */
[----:B-1----:R-:W-:Y:S05]  /*0d60*/  CALL.ABS.NOINC R8 ;  /* 0x0000000008007343 */ /* 0x002fea0003c00000 */
.L_x_30:
[----:B------:R0:W1:Y:S01]  /*0d70*/  LDC.64 R8, c[0x4][R2] ;  /* 0x0100000002087b82 */ /* 0x0000620000000a00 */
[----:B------:R-:W2:Y:S01]  /*0d80*/  LDCU.64 UR4, c[0x4][0x8] ;  /* 0x01000100ff0477ac */ /* 0x000ea20008000a00 */
[----:B------:R-:W-:Y:S01]  /*0d90*/  CS2R R6, SRZ ;  /* 0x0000000000067805 */ /* 0x000fe2000001ff00 */
[----:B--2---:R-:W-:Y:S02]  /*0da0*/  IMAD.U32 R4, RZ, RZ, UR4 ;  /* 0x00000004ff047e24 */ /* 0x004fe4000f8e00ff */
[----:B0-----:R-:W-:-:S07]  /*0db0*/  IMAD.U32 R5, RZ, RZ, UR5 ;  /* 0x00000005ff057e24 */ /* 0x001fce000f8e00ff */
[----:B------:R-:W-:-:S07]  /*0dc0*/  LEPC R20, `(.L_x_31) ;  /* 0x000000001014794e */ /* 0x000fce0000000000 */
[----:B-1----:R-:W-:Y:S05]  /*0dd0*/  CALL.ABS.NOINC R8 ;  /* 0x0000000008007343 */ /* 0x002fea0003c00000 */
.L_x_31:
[----:B------:R0:W1:Y:S01]  /*0de0*/  LDC.64 R8, c[0x4][R2] ;  /* 0x0100000002087b82 */ /* 0x0000620000000a00 */
[----:B------:R-:W2:Y:S01]  /*0df0*/  LDCU.64 UR4, c[0x4][0x8] ;  /* 0x01000100ff0477ac */ /* 0x000ea20008000a00 */
[----:B------:R-:W-:Y:S01]  /*0e00*/  CS2R R6, SRZ ;  /* 0x0000000000067805 */ /* 0x000fe2000001ff00 */
[----:B--2---:R-:W-:Y:S02]  /*0e10*/  IMAD.U32 R4, RZ, RZ, UR4 ;  /* 0x00000004ff047e24 */ /* 0x004fe4000f8e00ff */
[----:B0-----:R-:W-:-:S07]  /*0e20*/  IMAD.U32 R5, RZ, RZ, UR5 ;  /* 0x00000005ff057e24 */ /* 0x001fce000f8e00ff */
[----:B------:R-:W-:-:S07]  /*0e30*/  LEPC R20, `(.L_x_32) ;  /* 0x000000001014794e */ /* 0x000fce0000000000 */
[----:B-1----:R-:W-:Y:S05]  /*0e40*/  CALL.ABS.NOINC R8 ;  /* 0x0000000008007343 */ /* 0x002fea0003c00000 */
.L_x_32:
[----:B------:R0:W1:Y:S01]  /*0e50*/  LDC.64 R8, c[0x4][R2] ;  /* 0x0100000002087b82 */ /* 0x0000620000000a00 */
[----:B------:R-:W2:Y:S01]  /*0e60*/  LDCU.64 UR4, c[0x4][0x8] ;  /* 0x01000100ff0477ac */ /* 0x000ea20008000a00 */
[----:B------:R-:W-:Y:S01]  /*0e70*/  CS2R R6, SRZ ;  /* 0x0000000000067805 */ /* 0x000fe2000001ff00 */
[----:B--2---:R-:W-:Y:S02]  /*0e80*/  IMAD.U32 R4, RZ, RZ, UR4 ;  /* 0x00000004ff047e24 */ /* 0x004fe4000f8e00ff */
[----:B0-----:R-:W-:-:S07]  /*0e90*/  IMAD.U32 R5, RZ, RZ, UR5 ;  /* 0x00000005ff057e24 */ /* 0x001fce000f8e00ff */
[----:B------:R-:W-:-:S07]  /*0ea0*/  LEPC R20, `(.L_x_33) ;  /* 0x000000001014794e */ /* 0x000fce0000000000 */
[----:B-1----:R-:W-:Y:S05]  /*0eb0*/  CALL.ABS.NOINC R8 ;  /* 0x0000000008007343 */ /* 0x002fea0003c00000 */
.L_x_33:
[----:B------:R0:W1:Y:S01]  /*0ec0*/  LDC.64 R8, c[0x4][R2] ;  /* 0x0100000002087b82 */ /* 0x0000620000000a00 */
[----:B------:R-:W2:Y:S01]  /*0ed0*/  LDCU.64 UR4, c[0x4][0x8] ;  /* 0x01000100ff0477ac */ /* 0x000ea20008000a00 */
[----:B------:R-:W-:Y:S01]  /*0ee0*/  CS2R R6, SRZ ;  /* 0x0000000000067805 */ /* 0x000fe2000001ff00 */
[----:B--2---:R-:W-:Y:S02]  /*0ef0*/  IMAD.U32 R4, RZ, RZ, UR4 ;  /* 0x00000004ff047e24 */ /* 0x004fe4000f8e00ff */
[----:B0-----:R-:W-:-:S07]  /*0f00*/  IMAD.U32 R5, RZ, RZ, UR5 ;  /* 0x00000005ff057e24 */ /* 0x001fce000f8e00ff */
[----:B------:R-:W-:-:S07]  /*0f10*/  LEPC R20, `(.L_x_34) ;  /* 0x000000001014794e */ /* 0x000fce0000000000 */
[----:B-1----:R-:W-:Y:S05]  /*0f20*/  CALL.ABS.NOINC R8 ;  /* 0x0000000008007343 */ /* 0x002fea0003c00000 */
.L_x_34:
[----:B------:R0:W1:Y:S01]  /*0f30*/  LDC.64 R8, c[0x4][R2] ;  /* 0x0100000002087b82 */ /* 0x0000620000000a00 */
[----:B------:R-:W2:Y:S01]  /*0f40*/  LDCU.64 UR4, c[0x4][0x8] ;  /* 0x01000100ff0477ac */ /* 0x000ea20008000a00 */
[----:B------:R-:W-:Y:S01]  /*0f50*/  CS2R R6, SRZ ;  /* 0x0000000000067805 */ /* 0x000fe2000001ff00 */
[----:B--2---:R-:W-:Y:S02]  /*0f60*/  IMAD.U32 R4, RZ, RZ, UR4 ;  /* 0x00000004ff047e24 */ /* 0x004fe4000f8e00ff */
[----:B0-----:R-:W-:-:S07]  /*0f70*/  IMAD.U32 R5, RZ, RZ, UR5 ;  /* 0x00000005ff057e24 */ /* 0x001fce000f8e00ff */
[----:B------:R-:W-:-:S07]  /*0f80*/  LEPC R20, `(.L_x_35) ;  /* 0x000000001014794e */ /* 0x000fce0000000000 */
[----:B-1----:R-:W-:Y:S05]  /*0f90*/  CALL.ABS.NOINC R8 ;  /* 0x0000000008007343 */ /* 0x002fea0003c00000 */
.L_x_35:
[----:B------:R0:W1:Y:S01]  /*0fa0*/  LDC.64 R8, c[0x4][R2] ;  /* 0x0100000002087b82 */ /* 0x0000620000000a00 */
[----:B------:R-:W2:Y:S01]  /*0fb0*/  LDCU.64 UR4, c[0x4][0x8] ;  /* 0x01000100ff0477ac */ /* 0x000ea20008000a00 */
[----:B------:R-:W-:Y:S01]  /*0fc0*/  CS2R R6, SRZ ;  /* 0x0000000000067805 */ /* 0x000fe2000001ff00 */
[----:B--2---:R-:W-:Y:S02]  /*0fd0*/  IMAD.U32 R4, RZ, RZ, UR4 ;  /* 0x00000004ff047e24 */ /* 0x004fe4000f8e00ff */
[----:B0-----:R-:W-:-:S07]  /*0fe0*/  IMAD.U32 R5, RZ, RZ, UR5 ;  /* 0x00000005ff057e24 */ /* 0x001fce000f8e00ff */
[----:B------:R-:W-:-:S07]  /*0ff0*/  LEPC R20, `(.L_x_36) ;  /* 0x000000001014794e */ /* 0x000fce0000000000 */
[----:B-1----:R-:W-:Y:S05]  /*1000*/  CALL.ABS.NOINC R8 ;  /* 0x0000000008007343 */ /* 0x002fea0003c00000 */
.L_x_36:
[----:B------:R0:W1:Y:S01]  /*1010*/  LDC.64 R8, c[0x4][R2] ;  /* 0x0100000002087b82 */ /* 0x0000620000000a00 */
[----:B------:R-:W2:Y:S01]  /*1020*/  LDCU.64 UR4, c[0x4][0x8] ;  /* 0x01000100ff0477ac */ /* 0x000ea20008000a00 */
[----:B------:R-:W-:Y:S01]  /*1030*/  CS2R R6, SRZ ;  /* 0x0000000000067805 */ /* 0x000fe2000001ff00 */
[----:B--2---:R-:W-:Y:S02]  /*1040*/  IMAD.U32 R4, RZ, RZ, UR4 ;  /* 0x00000004ff047e24 */ /* 0x004fe4000f8e00ff */
[----:B0-----:R-:W-:-:S07]  /*1050*/  IMAD.U32 R5, RZ, RZ, UR5 ;  /* 0x00000005ff057e24 */ /* 0x001fce000f8e00ff */
[----:B------:R-:W-:-:S07]  /*1060*/  LEPC R20, `(.L_x_37) ;  /* 0x000000001014794e */ /* 0x000fce0000000000 */
[----:B-1----:R-:W-:Y:S05]  /*1070*/  CALL.ABS.NOINC R8 ;  /* 0x0000000008007343 */ /* 0x002fea0003c00000 */
.L_x_37:
[----:B------:R0:W1:Y:S01]  /*1080*/  LDC.64 R8, c[0x4][R2] ;  /* 0x0100000002087b82 */ /* 0x0000620000000a00 */
[----:B------:R-:W2:Y:S01]  /*1090*/  LDCU.64 UR4, c[0x4][0x8] ;  /* 0x01000100ff0477ac */ /* 0x000ea20008000a00 */
[----:B------:R-:W-:Y:S01]  /*10a0*/  CS2R R6, SRZ ;  /* 0x0000000000067805 */ /* 0x000fe2000001ff00 */
[----:B--2---:R-:W-:Y:S02]  /*10b0*/  IMAD.U32 R4, RZ, RZ, UR4 ;  /* 0x00000004ff047e24 */ /* 0x004fe4000f8e00ff */
[----:B0-----:R-:W-:-:S07]  /*10c0*/  IMAD.U32 R5, RZ, RZ, UR5 ;  /* 0x00000005ff057e24 */ /* 0x001fce000f8e00ff */
[----:B------:R-:W-:-:S07]  /*10d0*/  LEPC R20, `(.L_x_38) ;  /* 0x000000001014794e */ /* 0x000fce0000000000 */
[----:B-1----:R-:W-:Y:S05]  /*10e0*/  CALL.ABS.NOINC R8 ;  /* 0x0000000008007343 */ /* 0x002fea0003c00000 */
.L_x_38:
[----:B------:R0:W1:Y:S01]  /*10f0*/  LDC.64 R8, c[0x4][R2] ;  /* 0x0100000002087b82 */ /* 0x0000620000000a00 */
[----:B------:R-:W2:Y:S01]  /*1100*/  LDCU.64 UR4, c[0x4][0x8] ;  /* 0x01000100ff0477ac */ /* 0x000ea20008000a00 */
[----:B------:R-:W-:Y:S01]  /*1110*/  CS2R R6, SRZ ;  /* 0x0000000000067805 */ /* 0x000fe2000001ff00 */
[----:B--2---:R-:W-:Y:S02]  /*1120*/  IMAD.U32 R4, RZ, RZ, UR4 ;  /* 0x00000004ff047e24 */ /* 0x004fe4000f8e00ff */
[----:B0-----:R-:W-:-:S07]  /*1130*/  IMAD.U32 R5, RZ, RZ, UR5 ;  /* 0x00000005ff057e24 */ /* 0x001fce000f8e00ff */
[----:B------:R-:W-:-:S07]  /*1140*/  LEPC R20, `(.L_x_39) ;  /* 0x000000001014794e */ /* 0x000fce0000000000 */
[----:B-1----:R-:W-:Y:S05]  /*1150*/  CALL.ABS.NOINC R8 ;  /* 0x0000000008007343 */ /* 0x002fea0003c00000 */
.L_x_39:
[----:B------:R0:W1:Y:S01]  /*1160*/  LDC.64 R8, c[0x4][R2] ;  /* 0x0100000002087b82 */ /* 0x0000620000000a00 */
[----:B------:R-:W2:Y:S01]  /*1170*/  LDCU.64 UR4, c[0x4][0x8] ;  /* 0x01000100ff0477ac */ /* 0x000ea20008000a00 */
[----:B------:R-:W-:Y:S01]  /*1180*/  CS2R R6, SRZ ;  /* 0x0000000000067805 */ /* 0x000fe2000001ff00 */
[----:B--2---:R-:W-:Y:S02]  /*1190*/  IMAD.U32 R4, RZ, RZ, UR4 ;  /* 0x00000004ff047e24 */ /* 0x004fe4000f8e00ff */
[----:B0-----:R-:W-:-:S07]  /*11a0*/  IMAD.U32 R5, RZ, RZ, UR5 ;  /* 0x00000005ff057e24 */ /* 0x001fce000f8e00ff */
[----:B------:R-:W-:-:S07]  /*11b0*/  LEPC R20, `(.L_x_40) ;  /* 0x000000001014794e */ /* 0x000fce0000000000 */
[----:B-1----:R-:W-:Y:S05]  /*11c0*/  CALL.ABS.NOINC R8 ;  /* 0x0000000008007343 */ /* 0x002fea0003c00000 */
.L_x_40:
[----:B------:R0:W1:Y:S01]  /*11d0*/  LDC.64 R8, c[0x4][R2] ;  /* 0x0100000002087b82 */ /* 0x0000620000000a00 */
[----:B------:R-:W2:Y:S01]  /*11e0*/  LDCU.64 UR4, c[0x4][0x8] ;  /* 0x01000100ff0477ac */ /* 0x000ea20008000a00 */
[----:B------:R-:W-:Y:S01]  /*11f0*/  CS2R R6, SRZ ;  /* 0x0000000000067805 */ /* 0x000fe2000001ff00 */
[----:B--2---:R-:W-:Y:S02]  /*1200*/  IMAD.U32 R4, RZ, RZ, UR4 ;  /* 0x00000004ff047e24 */ /* 0x004fe4000f8e00ff */
[----:B0-----:R-:W-:-:S07]  /*1210*/  IMAD.U32 R5, RZ, RZ, UR5 ;  /* 0x00000005ff057e24 */ /* 0x001fce000f8e00ff */
[----:B------:R-:W-:-:S07]  /*1220*/  LEPC R20, `(.L_x_41) ;  /* 0x000000001014794e */ /* 0x000fce0000000000 */
[----:B-1----:R-:W-:Y:S05]  /*1230*/  CALL.ABS.NOINC R8 ;  /* 0x0000000008007343 */ /* 0x002fea0003c00000 */
.L_x_41:
[----:B------:R0:W1:Y:S01]  /*1240*/  LDC.64 R8, c[0x4][R2] ;  /* 0x0100000002087b82 */ /* 0x0000620000000a00 */
[----:B------:R-:W2:Y:S01]  /*1250*/  LDCU.64 UR4, c[0x4][0x8] ;  /* 0x01000100ff0477ac */ /* 0x000ea20008000a00 */
[----:B------:R-:W-:Y:S01]  /*1260*/  CS2R R6, SRZ ;  /* 0x0000000000067805 */ /* 0x000fe2000001ff00 */
[----:B--2---:R-:W-:Y:S02]  /*1270*/  IMAD.U32 R4, RZ, RZ, UR4 ;  /* 0x00000004ff047e24 */ /* 0x004fe4000f8e00ff */
[----:B0-----:R-:W-:-:S07]  /*1280*/  IMAD.U32 R5, RZ, RZ, UR5 ;  /* 0x00000005ff057e24 */ /* 0x001fce000f8e00ff */
[----:B------:R-:W-:-:S07]  /*1290*/  LEPC R20, `(.L_x_42) ;  /* 0x000000001014794e */ /* 0x000fce0000000000 */
[----:B-1----:R-:W-:Y:S05]  /*12a0*/  CALL.ABS.NOINC R8 ;  /* 0x0000000008007343 */ /* 0x002fea0003c00000 */
.L_x_42:
[----:B------:R0:W1:Y:S01]  /*12b0*/  LDC.64 R8, c[0x4][R2] ;  /* 0x0100000002087b82 */ /* 0x0000620000000a00 */
[----:B------:R-:W2:Y:S01]  /*12c0*/  LDCU.64 UR4, c[0x4][0x8] ;  /* 0x01000100ff0477ac */ /* 0x000ea20008000a00 */
[----:B------:R-:W-:Y:S01]  /*12d0*/  CS2R R6, SRZ ;  /* 0x0000000000067805 */ /* 0x000fe2000001ff00 */
[----:B--2---:R-:W-:Y:S02]  /*12e0*/  IMAD.U32 R4, RZ, RZ, UR4 ;  /* 0x00000004ff047e24 */ /* 0x004fe4000f8e00ff */
[----:B0-----:R-:W-:-:S07]  /*12f0*/  IMAD.U32 R5, RZ, RZ, UR5 ;  /* 0x00000005ff057e24 */ /* 0x001fce000f8e00ff */
[----:B------:R-:W-:-:S07]  /*1300*/  LEPC R20, `(.L_x_43) ;  /* 0x000000001014794e */ /* 0x000fce0000000000 */
[----:B-1----:R-:W-:Y:S05]  /*1310*/  CALL.ABS.NOINC R8 ;  /* 0x0000000008007343 */ /* 0x002fea0003c00000 */
.L_x_43:
[----:B------:R0:W1:Y:S01]  /*1320*/  LDC.64 R8, c[0x4][R2] ;  /* 0x0100000002087b82 */ /* 0x0000620000000a00 */
[----:B------:R-:W2:Y:S01]  /*1330*/  LDCU.64 UR4, c[0x4][0x8] ;  /* 0x01000100ff0477ac */ /* 0x000ea20008000a00 */
[----:B------:R-:W-:Y:S01]  /*1340*/  CS2R R6, SRZ ;  /* 0x0000000000067805 */ /* 0x000fe2000001ff00 */
[----:B--2---:R-:W-:Y:S02]  /*1350*/  IMAD.U32 R4, RZ, RZ, UR4 ;  /* 0x00000004ff047e24 */ /* 0x004fe4000f8e00ff */
[----:B0-----:R-:W-:-:S07]  /*1360*/  IMAD.U32 R5, RZ, RZ, UR5 ;  /* 0x00000005ff057e24 */ /* 0x001fce000f8e00ff */
[----:B------:R-:W-:-:S07]  /*1370*/  LEPC R20, `(.L_x_44) ;  /* 0x000000001014794e */ /* 0x000fce0000000000 */
[----:B-1----:R-:W-:Y:S05]  /*1380*/  CALL.ABS.NOINC R8 ;  /* 0x0000000008007343 */ /* 0x002fea0003c00000 */
.L_x_44:
[----:B------:R0:W1:Y:S01]  /*1390*/  LDC.64 R8, c[0x4][R2] ;  /* 0x0100000002087b82 */ /* 0x0000620000000a00 */
[----:B------:R-:W2:Y:S01]  /*13a0*/  LDCU.64 UR4, c[0x4][0x8] ;  /* 0x01000100ff0477ac */ /* 0x000ea20008000a00 */
[----:B------:R-:W-:Y:S01]  /*13b0*/  CS2R R6, SRZ ;  /* 0x0000000000067805 */ /* 0x000fe2000001ff00 */
[----:B--2---:R-:W-:Y:S02]  /*13c0*/  IMAD.U32 R4, RZ, RZ, UR4 ;  /* 0x00000004ff047e24 */ /* 0x004fe4000f8e00ff */
[----:B0-----:R-:W-:-:S07]  /*13d0*/  IMAD.U32 R5, RZ, RZ, UR5 ;  /* 0x00000005ff057e24 */ /* 0x001fce000f8e00ff */
[----:B------:R-:W-:-:S07]  /*13e0*/  LEPC R20, `(.L_x_45) ;  /* 0x000000001014794e */ /* 0x000fce0000000000 */
[----:B-1----:R-:W-:Y:S05]  /*13f0*/  CALL.ABS.NOINC R8 ;  /* 0x0000000008007343 */ /* 0x002fea0003c00000 */
.L_x_45:
[----:B------:R0:W1:Y:S01]  /*1400*/  LDC.64 R8, c[0x4][R2] ;  /* 0x0100000002087b82 */ /* 0x0000620000000a00 */
[----:B------:R-:W2:Y:S01]  /*1410*/  LDCU.64 UR4, c[0x4][0x8] ;  /* 0x01000100ff0477ac */ /* 0x000ea20008000a00 */
[----:B------:R-:W-:Y:S01]  /*1420*/  CS2R R6, SRZ ;  /* 0x0000000000067805 */ /* 0x000fe2000001ff00 */
[----:B--2---:R-:W-:Y:S02]  /*1430*/  IMAD.U32 R4, RZ, RZ, UR4 ;  /* 0x00000004ff047e24 */ /* 0x004fe4000f8e00ff */
[----:B0-----:R-:W-:-:S07]  /*1440*/  IMAD.U32 R5, RZ, RZ, UR5 ;  /* 0x00000005ff057e24 */ /* 0x001fce000f8e00ff */
[----:B------:R-:W-:-:S07]  /*1450*/  LEPC R20, `(.L_x_46) ;  /* 0x000000001014794e */ /* 0x000fce0000000000 */
[----:B-1----:R-:W-:Y:S05]  /*1460*/  CALL.ABS.NOINC R8 ;  /* 0x0000000008007343 */ /* 0x002fea0003c00000 */
.L_x_46:
[----:B------:R0:W1:Y:S01]  /*1470*/  LDC.64 R8, c[0x4][R2] ;  /* 0x0100000002087b82 */ /* 0x0000620000000a00 */
[----:B------:R-:W2:Y:S01]  /*1480*/  LDCU.64 UR4, c[0x4][0x8] ;  /* 0x01000100ff0477ac */ /* 0x000ea20008000a00 */
[----:B------:R-:W-:Y:S01]  /*1490*/  CS2R R6, SRZ ;  /* 0x0000000000067805 */ /* 0x000fe2000001ff00 */
[----:B--2---:R-:W-:Y:S02]  /*14a0*/  IMAD.U32 R4, RZ, RZ, UR4 ;  /* 0x00000004ff047e24 */ /* 0x004fe4000f8e00ff */
[----:B0-----:R-:W-:-:S07]  /*14b0*/  IMAD.U32 R5, RZ, RZ, UR5 ;  /* 0x00000005ff057e24 */ /* 0x001fce000f8e00ff */
[----:B------:R-:W-:-:S07]  /*14c0*/  LEPC R20, `(.L_x_47) ;  /* 0x000000001014794e */ /* 0x000fce0000000000 */
[----:B-1----:R-:W-:Y:S05]  /*14d0*/  CALL.ABS.NOINC R8 ;  /* 0x0000000008007343 */ /* 0x002fea0003c00000 */
.L_x_47:
[----:B------:R0:W1:Y:S01]  /*14e0*/  LDC.64 R8, c[0x4][R2] ;  /* 0x0100000002087b82 */ /* 0x0000620000000a00 */
[----:B------:R-:W2:Y:S01]  /*14f0*/  LDCU.64 UR4, c[0x4][0x8] ;  /* 0x01000100ff0477ac */ /* 0x000ea20008000a00 */
[----:B------:R-:W-:Y:S01]  /*1500*/  CS2R R6, SRZ ;  /* 0x0000000000067805 */ /* 0x000fe2000001ff00 */
[----:B--2---:R-:W-:Y:S02]  /*1510*/  IMAD.U32 R4, RZ, RZ, UR4 ;  /* 0x00000004ff047e24 */ /* 0x004fe4000f8e00ff */
[----:B0-----:R-:W-:-:S07]  /*1520*/  IMAD.U32 R5, RZ, RZ, UR5 ;  /* 0x00000005ff057e24 */ /* 0x001fce000f8e00ff */
[----:B------:R-:W-:-:S07]  /*1530*/  LEPC R20, `(.L_x_48) ;  /* 0x000000001014794e */ /* 0x000fce0000000000 */
[----:B-1----:R-:W-:Y:S05]  /*1540*/  CALL.ABS.NOINC R8 ;  /* 0x0000000008007343 */ /* 0x002fea0003c00000 */
.L_x_48:
[----:B------:R0:W1:Y:S01]  /*1550*/  LDC.64 R8, c[0x4][R2] ;  /* 0x0100000002087b82 */ /* 0x0000620000000a00 */
[----:B------:R-:W2:Y:S01]  /*1560*/  LDCU.64 UR4, c[0x4][0x8] ;  /* 0x01000100ff0477ac */ /* 0x000ea20008000a00 */
[----:B------:R-:W-:Y:S01]  /*1570*/  CS2R R6, SRZ ;  /* 0x0000000000067805 */ /* 0x000fe2000001ff00 */
[----:B--2---:R-:W-:Y:S02]  /*1580*/  IMAD.U32 R4, RZ, RZ, UR4 ;  /* 0x00000004ff047e24 */ /* 0x004fe4000f8e00ff */
[----:B0-----:R-:W-:-:S07]  /*1590*/  IMAD.U32 R5, RZ, RZ, UR5 ;  /* 0x00000005ff057e24 */ /* 0x001fce000f8e00ff */
[----:B------:R-:W-:-:S07]  /*15a0*/  LEPC R20, `(.L_x_49) ;  /* 0x000000001014794e */ /* 0x000fce0000000000 */
[----:B-1----:R-:W-:Y:S05]  /*15b0*/  CALL.ABS.NOINC R8 ;  /* 0x0000000008007343 */ /* 0x002fea0003c00000 */
.L_x_49:
[----:B------:R0:W1:Y:S01]  /*15c0*/  LDC.64 R8, c[0x4][R2] ;  /* 0x0100000002087b82 */ /* 0x0000620000000a00 */
[----:B------:R-:W2:Y:S01]  /*15d0*/  LDCU.64 UR4, c[0x4][0x8] ;  /* 0x01000100ff0477ac */ /* 0x000ea20008000a00 */
[----:B------:R-:W-:Y:S01]  /*15e0*/  CS2R R6, SRZ ;  /* 0x0000000000067805 */ /* 0x000fe2000001ff00 */
[----:B--2---:R-:W-:Y:S02]  /*15f0*/  IMAD.U32 R4, RZ, RZ, UR4 ;  /* 0x00000004ff047e24 */ /* 0x004fe4000f8e00ff */
[----:B0-----:R-:W-:-:S07]  /*1600*/  IMAD.U32 R5, RZ, RZ, UR5 ;  /* 0x00000005ff057e24 */ /* 0x001fce000f8e00ff */
[----:B------:R-:W-:-:S07]  /*1610*/  LEPC R20, `(.L_x_50) ;  /* 0x000000001014794e */ /* 0x000fce0000000000 */
[----:B-1----:R-:W-:Y:S05]  /*1620*/  CALL.ABS.NOINC R8 ;  /* 0x0000000008007343 */ /* 0x002fea0003c00000 */
.L_x_50:
[----:B------:R0:W1:Y:S01]  /*1630*/  LDC.64 R8, c[0x4][R2] ;  /* 0x0100000002087b82 */ /* 0x0000620000000a00 */
[----:B------:R-:W2:Y:S01]  /*1640*/  LDCU.64 UR4, c[0x4][0x8] ;  /* 0x01000100ff0477ac */ /* 0x000ea20008000a00 */
[----:B------:R-:W-:Y:S01]  /*1650*/  CS2R R6, SRZ ;  /* 0x0000000000067805 */ /* 0x000fe2000001ff00 */
[----:B--2---:R-:W-:Y:S02]  /*1660*/  IMAD.U32 R4, RZ, RZ, UR4 ;  /* 0x00000004ff047e24 */ /* 0x004fe4000f8e00ff */
[----:B0-----:R-:W-:-:S07]  /*1670*/  IMAD.U32 R5, RZ, RZ, UR5 ;  /* 0x00000005ff057e24 */ /* 0x001fce000f8e00ff */
[----:B------:R-:W-:-:S07]  /*1680*/  LEPC R20, `(.L_x_51) ;  /* 0x000000001014794e */ /* 0x000fce0000000000 */
[----:B-1----:R-:W-:Y:S05]  /*1690*/  CALL.ABS.NOINC R8 ;  /* 0x0000000008007343 */ /* 0x002fea0003c00000 */
.L_x_51:
[----:B------:R0:W1:Y:S01]  /*16a0*/  LDC.64 R8, c[0x4][R2] ;  /* 0x0100000002087b82 */ /* 0x0000620000000a00 */
[----:B------:R-:W2:Y:S01]  /*16b0*/  LDCU.64 UR4, c[0x4][0x8] ;  /* 0x01000100ff0477ac */ /* 0x000ea20008000a00 */
[----:B------:R-:W-:Y:S01]  /*16c0*/  CS2R R6, SRZ ;  /* 0x0000000000067805 */ /* 0x000fe2000001ff00 */
[----:B--2---:R-:W-:Y:S02]  /*16d0*/  IMAD.U32 R4, RZ, RZ, UR4 ;  /* 0x00000004ff047e24 */ /* 0x004fe4000f8e00ff */
[----:B0-----:R-:W-:-:S07]  /*16e0*/  IMAD.U32 R5, RZ, RZ, UR5 ;  /* 0x00000005ff057e24 */ /* 0x001fce000f8e00ff */
[----:B------:R-:W-:-:S07]  /*16f0*/  LEPC R20, `(.L_x_52) ;  /* 0x000000001014794e */ /* 0x000fce0000000000 */
[----:B-1----:R-:W-:Y:S05]  /*1700*/  CALL.ABS.NOINC R8 ;  /* 0x0000000008007343 */ /* 0x002fea0003c00000 */
.L_x_52:
[----:B------:R0:W1:Y:S01]  /*1710*/  LDC.64 R8, c[0x4][R2] ;  /* 0x0100000002087b82 */ /* 0x0000620000000a00 */
[----:B------:R-:W2:Y:S01]  /*1720*/  LDCU.64 UR4, c[0x4][0x8] ;  /* 0x01000100ff0477ac */ /* 0x000ea20008000a00 */
[----:B------:R-:W-:Y:S01]  /*1730*/  CS2R R6, SRZ ;  /* 0x0000000000067805 */ /* 0x000fe2000001ff00 */
[----:B--2---:R-:W-:Y:S02]  /*1740*/  IMAD.U32 R4, RZ, RZ, UR4 ;  /* 0x00000004ff047e24 */ /* 0x004fe4000f8e00ff */
[----:B0-----:R-:W-:-:S07]  /*1750*/  IMAD.U32 R5, RZ, RZ, UR5 ;  /* 0x00000005ff057e24 */ /* 0x001fce000f8e00ff */
[----:B------:R-:W-:-:S07]  /*1760*/  LEPC R20, `(.L_x_53) ;  /* 0x000000001014794e */ /* 0x000fce0000000000 */
[----:B-1----:R-:W-:Y:S05]  /*1770*/  CALL.ABS.NOINC R8 ;  /* 0x0000000008007343 */ /* 0x002fea0003c00000 */
.L_x_53:
[----:B------:R0:W1:Y:S01]  /*1780*/  LDC.64 R8, c[0x4][R2] ;  /* 0x0100000002087b82 */ /* 0x0000620000000a00 */
[----:B------:R-:W2:Y:S01]  /*1790*/  LDCU.64 UR4, c[0x4][0x8] ;  /* 0x01000100ff0477ac */ /* 0x000ea20008000a00 */
[----:B------:R-:W-:Y:S01]  /*17a0*/  CS2R R6, SRZ ;  /* 0x0000000000067805 */ /* 0x000fe2000001ff00 */
[----:B--2---:R-:W-:Y:S02]  /*17b0*/  IMAD.U32 R4, RZ, RZ, UR4 ;  /* 0x00000004ff047e24 */ /* 0x004fe4000f8e00ff */
[----:B0-----:R-:W-:-:S07]  /*17c0*/  IMAD.U32 R5, RZ, RZ, UR5 ;  /* 0x00000005ff057e24 */ /* 0x001fce000f8e00ff */
[----:B------:R-:W-:-:S07]  /*17d0*/  LEPC R20, `(.L_x_54) ;  /* 0x000000001014794e */ /* 0x000fce0000000000 */
[----:B-1----:R-:W-:Y:S05]  /*17e0*/  CALL.ABS.NOINC R8 ;  /* 0x0000000008007343 */ /* 0x002fea0003c00000 */
.L_x_54:
[----:B------:R0:W1:Y:S01]  /*17f0*/  LDC.64 R8, c[0x4][R2] ;  /* 0x0100000002087b82 */ /* 0x0000620000000a00 */
[----:B------:R-:W2:Y:S01]  /*1800*/  LDCU.64 UR4, c[0x4][0x8] ;  /* 0x01000100ff0477ac */ /* 0x000ea20008000a00 */
[----:B------:R-:W-:Y:S01]  /*1810*/  CS2R R6, SRZ ;  /* 0x0000000000067805 */ /* 0x000fe2000001ff00 */
[----:B--2---:R-:W-:Y:S02]  /*1820*/  IMAD.U32 R4, RZ, RZ, UR4 ;  /* 0x00000004ff047e24 */ /* 0x004fe4000f8e00ff */
[----:B0-----:R-:W-:-:S07]  /*1830*/  IMAD.U32 R5, RZ, RZ, UR5 ;  /* 0x00000005ff057e24 */ /* 0x001fce000f8e00ff */
[----:B------:R-:W-:-:S07]  /*1840*/  LEPC R20, `(.L_x_55) ;  /* 0x000000001014794e */ /* 0x000fce0000000000 */
[----:B-1----:R-:W-:Y:S05]  /*1850*/  CALL.ABS.NOINC R8 ;  /* 0x0000000008007343 */ /* 0x002fea0003c00000 */
.L_x_55:
[----:B------:R0:W1:Y:S01]  /*1860*/  LDC.64 R8, c[0x4][R2] ;  /* 0x0100000002087b82 */ /* 0x0000620000000a00 */
[----:B------:R-:W2:Y:S01]  /*1870*/  LDCU.64 UR4, c[0x4][0x8] ;  /* 0x01000100ff0477ac */ /* 0x000ea20008000a00 */
[----:B------:R-:W-:Y:S01]  /*1880*/  CS2R R6, SRZ ;  /* 0x0000000000067805 */ /* 0x000fe2000001ff00 */
[----:B--2---:R-:W-:Y:S02]  /*1890*/  IMAD.U32 R4, RZ, RZ, UR4 ;  /* 0x00000004ff047e24 */ /* 0x004fe4000f8e00ff */
[----:B0-----:R-:W-:-:S07]  /*18a0*/  IMAD.U32 R5, RZ, RZ, UR5 ;  /* 0x00000005ff057e24 */ /* 0x001fce000f8e00ff */
[----:B------:R-:W-:-:S07]  /*18b0*/  LEPC R20, `(.L_x_56) ;  /* 0x000000001014794e */ /* 0x000fce0000000000 */
[----:B-1----:R-:W-:Y:S05]  /*18c0*/  CALL.ABS.NOINC R8 ;  /* 0x0000000008007343 */ /* 0x002fea0003c00000 */
.L_x_56:
[----:B------:R0:W1:Y:S01]  /*18d0*/  LDC.64 R8, c[0x4][R2] ;  /* 0x0100000002087b82 */ /* 0x0000620000000a00 */
[----:B------:R-:W2:Y:S01]  /*18e0*/  LDCU.64 UR4, c[0x4][0x8] ;  /* 0x01000100ff0477ac */ /* 0x000ea20008000a00 */
[----:B------:R-:W-:Y:S01]  /*18f0*/  CS2R R6, SRZ ;  /* 0x0000000000067805 */ /* 0x000fe2000001ff00 */
[----:B--2---:R-:W-:Y:S02]  /*1900*/  IMAD.U32 R4, RZ, RZ, UR4 ;  /* 0x00000004ff047e24 */ /* 0x004fe4000f8e00ff */
[----:B0-----:R-:W-:-:S07]  /*1910*/  IMAD.U32 R5, RZ, RZ, UR5 ;  /* 0x00000005ff057e24 */ /* 0x001fce000f8e00ff */
[----:B------:R-:W-:-:S07]  /*1920*/  LEPC R20, `(.L_x_57) ;  /* 0x000000001014794e */ /* 0x000fce0000000000 */
[----:B-1----:R-:W-:Y:S05]  /*1930*/  CALL.ABS.NOINC R8 ;  /* 0x0000000008007343 */ /* 0x002fea0003c00000 */
.L_x_57:
[----:B------:R0:W1:Y:S01]  /*1940*/  LDC.64 R8, c[0x4][R2] ;  /* 0x0100000002087b82 */ /* 0x0000620000000a00 */
[----:B------:R-:W2:Y:S01]  /*1950*/  LDCU.64 UR4, c[0x4][0x8] ;  /* 0x01000100ff0477ac */ /* 0x000ea20008000a00 */
[----:B------:R-:W-:Y:S01]  /*1960*/  CS2R R6, SRZ ;  /* 0x0000000000067805 */ /* 0x000fe2000001ff00 */
[----:B--2---:R-:W-:Y:S02]  /*1970*/  IMAD.U32 R4, RZ, RZ, UR4 ;  /* 0x00000004ff047e24 */ /* 0x004fe4000f8e00ff */
[----:B0-----:R-:W-:-:S07]  /*1980*/  IMAD.U32 R5, RZ, RZ, UR5 ;  /* 0x00000005ff057e24 */ /* 0x001fce000f8e00ff */
[----:B------:R-:W-:-:S07]  /*1990*/  LEPC R20, `(.L_x_58) ;  /* 0x000000001014794e */ /* 0x000fce0000000000 */
[----:B-1----:R-:W-:Y:S05]  /*19a0*/  CALL.ABS.NOINC R8 ;  /* 0x0000000008007343 */ /* 0x002fea0003c00000 */
.L_x_58:
[----:B------:R0:W1:Y:S01]  /*19b0*/  LDC.64 R8, c[0x4][R2] ;  /* 0x0100000002087b82 */ /* 0x0000620000000a00 */
[----:B------:R-:W2:Y:S01]  /*19c0*/  LDCU.64 UR4, c[0x4][0x8] ;  /* 0x01000100ff0477ac */ /* 0x000ea20008000a00 */
[----:B------:R-:W-:Y:S01]  /*19d0*/  CS2R R6, SRZ ;  /* 0x0000000000067805 */ /* 0x000fe2000001ff00 */
[----:B--2---:R-:W-:Y:S02]  /*19e0*/  IMAD.U32 R4, RZ, RZ, UR4 ;  /* 0x00000004ff047e24 */ /* 0x004fe4000f8e00ff */
[----:B0-----:R-:W-:-:S07]  /*19f0*/  IMAD.U32 R5, RZ, RZ, UR5 ;  /* 0x00000005ff057e24 */ /* 0x001fce000f8e00ff */
[----:B------:R-:W-:-:S07]  /*1a00*/  LEPC R20, `(.L_x_59) ;  /* 0x000000001014794e */ /* 0x000fce0000000000 */
[----:B-1----:R-:W-:Y:S05]  /*1a10*/  CALL.ABS.NOINC R8 ;  /* 0x0000000008007343 */ /* 0x002fea0003c00000 */
.L_x_59:
[----:B------:R0:W1:Y:S01]  /*1a20*/  LDC.64 R8, c[0x4][R2] ;  /* 0x0100000002087b82 */ /* 0x0000620000000a00 */
[----:B------:R-:W2:Y:S01]  /*1a30*/  LDCU.64 UR4, c[0x4][0x8] ;  /* 0x01000100ff0477ac */ /* 0x000ea20008000a00 */
[----:B------:R-:W-:Y:S01]  /*1a40*/  CS2R R6, SRZ ;  /* 0x0000000000067805 */ /* 0x000fe2000001ff00 */
[----:B--2---:R-:W-:Y:S02]  /*1a50*/  IMAD.U32 R4, RZ, RZ, UR4 ;  /* 0x00000004ff047e24 */ /* 0x004fe4000f8e00ff */
[----:B0-----:R-:W-:-:S07]  /*1a60*/  IMAD.U32 R5, RZ, RZ, UR5 ;  /* 0x00000005ff057e24 */ /* 0x001fce000f8e00ff */
[----:B------:R-:W-:-:S07]  /*1a70*/  LEPC R20, `(.L_x_60) ;  /* 0x000000001014794e */ /* 0x000fce0000000000 */
[----:B-1----:R-:W-:Y:S05]  /*1a80*/  CALL.ABS.NOINC R8 ;  /* 0x0000000008007343 */ /* 0x002fea0003c00000 */
.L_x_60:
[----:B------:R0:W1:Y:S01]  /*1a90*/  LDC.64 R8, c[0x4][R2] ;  /* 0x0100000002087b82 */ /* 0x0000620000000a00 */
[----:B------:R-:W2:Y:S01]  /*1aa0*/  LDCU.64 UR4, c[0x4][0x8] ;  /* 0x01000100ff0477ac */ /* 0x000ea20008000a00 */
[----:B------:R-:W-:Y:S01]  /*1ab0*/  CS2R R6, SRZ ;  /* 0x0000000000067805 */ /* 0x000fe2000001ff00 */
[----:B--2---:R-:W-:Y:S02]  /*1ac0*/  IMAD.U32 R4, RZ, RZ, UR4 ;  /* 0x00000004ff047e24 */ /* 0x004fe4000f8e00ff */
[----:B0-----:R-:W-:-:S07]  /*1ad0*/  IMAD.U32 R5, RZ, RZ, UR5 ;  /* 0x00000005ff057e24 */ /* 0x001fce000f8e00ff */
[----:B------:R-:W-:-:S07]  /*1ae0*/  LEPC R20, `(.L_x_61) ;  /* 0x000000001014794e */ /* 0x000fce0000000000 */
[----:B-1----:R-:W-:Y:S05]  /*1af0*/  CALL.ABS.NOINC R8 ;  /* 0x0000000008007343 */ /* 0x002fea0003c00000 */
.L_x_61:
[----:B------:R0:W1:Y:S01]  /*1b00*/  LDC.64 R8, c[0x4][R2] ;  /* 0x0100000002087b82 */ /* 0x0000620000000a00 */
[----:B------:R-:W2:Y:S01]  /*1b10*/  LDCU.64 UR4, c[0x4][0x8] ;  /* 0x01000100ff0477ac */ /* 0x000ea20008000a00 */
[----:B------:R-:W-:Y:S01]  /*1b20*/  CS2R R6, SRZ ;  /* 0x0000000000067805 */ /* 0x000fe2000001ff00 */
[----:B--2---:R-:W-:Y:S02]  /*1b30*/  IMAD.U32 R4, RZ, RZ, UR4 ;  /* 0x00000004ff047e24 */ /* 0x004fe4000f8e00ff */
[----:B0-----:R-:W-:-:S07]  /*1b40*/  IMAD.U32 R5, RZ, RZ, UR5 ;  /* 0x00000005ff057e24 */ /* 0x001fce000f8e00ff */
[----:B------:R-:W-:-:S07]  /*1b50*/  LEPC R20, `(.L_x_62) ;  /* 0x000000001014794e */ /* 0x000fce0000000000 */
[----:B-1----:R-:W-:Y:S05]  /*1b60*/  CALL.ABS.NOINC R8 ;  /* 0x0000000008007343 */ /* 0x002fea0003c00000 */
.L_x_62:
[----:B------:R0:W1:Y:S01]  /*1b70*/  LDC.64 R8, c[0x4][R2] ;  /* 0x0100000002087b82 */ /* 0x0000620000000a00 */
[----:B------:R-:W2:Y:S01]  /*1b80*/  LDCU.64 UR4, c[0x4][0x8] ;  /* 0x01000100ff0477ac */ /* 0x000ea20008000a00 */
[----:B------:R-:W-:Y:S01]  /*1b90*/  CS2R R6, SRZ ;  /* 0x0000000000067805 */ /* 0x000fe2000001ff00 */
[----:B--2---:R-:W-:Y:S02]  /*1ba0*/  IMAD.U32 R4, RZ, RZ, UR4 ;  /* 0x00000004ff047e24 */ /* 0x004fe4000f8e00ff */
[----:B0-----:R-:W-:-:S07]  /*1bb0*/  IMAD.U32 R5, RZ, RZ, UR5 ;  /* 0x00000005ff057e24 */ /* 0x001fce000f8e00ff */
[----:B------:R-:W-:-:S07]  /*1bc0*/  LEPC R20, `(.L_x_63) ;  /* 0x000000001014794e */ /* 0x000fce0000000000 */
[----:B-1----:R-:W-:Y:S05]  /*1bd0*/  CALL.ABS.NOINC R8 ;  /* 0x0000000008007343 */ /* 0x002fea0003c00000 */
.L_x_63:
[----:B------:R0:W1:Y:S01]  /*1be0*/  LDC.64 R8, c[0x4][R2] ;  /* 0x0100000002087b82 */ /* 0x0000620000000a00 */
[----:B------:R-:W2:Y:S01]  /*1bf0*/  LDCU.64 UR4, c[0x4][0x8] ;  /* 0x01000100ff0477ac */ /* 0x000ea20008000a00 */
[----:B------:R-:W-:Y:S01]  /*1c00*/  CS2R R6, SRZ ;  /* 0x0000000000067805 */ /* 0x000fe2000001ff00 */
[----:B--2---:R-:W-:Y:S02]  /*1c10*/  IMAD.U32 R4, RZ, RZ, UR4 ;  /* 0x00000004ff047e24 */ /* 0x004fe4000f8e00ff */
[----:B0-----:R-:W-:-:S07]  /*1c20*/  IMAD.U32 R5, RZ, RZ, UR5 ;  /* 0x00000005ff057e24 */ /* 0x001fce000f8e00ff */
[----:B------:R-:W-:-:S07]  /*1c30*/  LEPC R20, `(.L_x_64) ;  /* 0x000000001014794e */ /* 0x000fce0000000000 */
[----:B-1----:R-:W-:Y:S05]  /*1c40*/  CALL.ABS.NOINC R8 ;  /* 0x0000000008007343 */ /* 0x002fea0003c00000 */
.L_x_64:
[----:B------:R-:W0:Y:S01]  /*1c50*/  LDC.64 R2, c[0x4][R2] ;  /* 0x0100000002027b82 */ /* 0x000e220000000a00 */
[----:B------:R-:W1:Y:S01]  /*1c60*/  LDCU.64 UR4, c[0x4][0x8] ;  /* 0x01000100ff0477ac */ /* 0x000e620008000a00 */
[----:B------:R-:W-:Y:S01]  /*1c70*/  CS2R R6, SRZ ;  /* 0x0000000000067805 */ /* 0x000fe2000001ff00 */
[----:B-1----:R-:W-:Y:S02]  /*1c80*/  IMAD.U32 R4, RZ, RZ, UR4 ;  /* 0x00000004ff047e24 */ /* 0x002fe4000f8e00ff */
[----:B------:R-:W-:-:S07]  /*1c90*/  IMAD.U32 R5, RZ, RZ, UR5 ;  /* 0x00000005ff057e24 */ /* 0x000fce000f8e00ff */
[----:B------:R-:W-:-:S07]  /*1ca0*/  LEPC R20, `(.L_x_65) ;  /* 0x000000001014794e */ /* 0x000fce0000000000 */
[----:B0-----:R-:W-:Y:S05]  /*1cb0*/  CALL.ABS.NOINC R2 ;  /* 0x0000000002007343 */ /* 0x001fea0003c00000 */
.L_x_65:
[----:B------:R-:W-:-:S05]  /*1cc0*/  VIADD R17, R17, 0xffffffff ;  /* 0xffffffff11117836 */ /* 0x000fca0000000000 */
[----:B------:R-:W-:-:S13]  /*1cd0*/  ISETP.NE.AND P0, PT, R17, RZ, PT ;  /* 0x000000ff1100720c */ /* 0x000fda0003f05270 */
[----:B------:R-:W-:Y:S05]  /*1ce0*/  @P0 BRA `(.L_x_66) ;  /* 0xffffffe000e40947 */ /* 0x000fea000383ffff */
[----:B------:R-:W-:Y:S05]  /*1cf0*/  BSYNC.RECONVERGENT B6 ;  /* 0x0000000000067941 */ /* 0x000fea0003800200 */
.L_x_0:
[----:B------:R-:W-:Y:S05]  /*1d00*/  EXIT ;  /* 0x000000000000794d */ /* 0x000fea0003800000 */
.L_x_67:
[----:B------:R-:W-:-:S00]  /*1d10*/  BRA `(.L_x_67) ;  /* 0xfffffffc00fc7947 */ /* 0x000fc0000383ffff */
[----:B------:R-:W-:-:S00]  /*1d20*/  NOP ;  /* 0x0000000000007918 */ /* 0x000fc00000000000 */
        /* <DEDUP_REMOVED lines=13> */
.L_x_68:


//--------------------- .nv.global.init           --------------------------
	.section	.nv.global.init,"aw",@progbits
.nv.global.init:
	.type		$str,@object
	.size		$str,(.L_0 - $str)
$str:
        /*0000*/ 	.byte	0x63, 0x61, 0x6c, 0x6c, 0x20, 0x6d, 0x6d, 0x61, 0x20, 0x0a, 0x00
.L_0:


//--------------------- .nv.shared.reserved.0     --------------------------
	.section	.nv.shared.reserved.0,"aw",@nobits
	.weak		__nv_reservedSMEM_offset_0_alias
	.size		__nv_reservedSMEM_offset_0_alias, 0, 64
	.other		__nv_reservedSMEM_offset_0_alias,@"STO_CUDA_RESERVED_SHARED STV_DEFAULT"
__nv_reservedSMEM_offset_0_alias:
	.zero		0
	.zero		64


//--------------------- .nv.constant0._Z6MarlinILi256ELi4ELi16ELi4ELi4ELi8EEvi --------------------------
	.section	.nv.constant0._Z6MarlinILi256ELi4ELi16ELi4ELi4ELi8EEvi,"a",@progbits
	.sectionflags	@""
	.align	4
.nv.constant0._Z6MarlinILi256ELi4ELi16ELi4ELi4ELi8EEvi:
	.zero		900


//--------------------- SYMBOLS --------------------------

	.type		.nv.reservedSmem.offset0,@object
	.size		.nv.reservedSmem.offset0,0x4
	.type		vprintf,@function
